// auto-generated by cutlass_sweep.gemm — config: {"arch": "sm_90", "cluster_m": 4, "cluster_n": 2, "dtype": "fp16", "dtype_b": "fp16", "layout": "nt", "stages": 7, "tile_k": 64, "tile_m": 128, "tile_n": 128}
#include "cutlass/cutlass.h"
#include "cutlass/gemm/collective/collective_builder.hpp"
#include "cutlass/gemm/device/gemm_universal_adapter.h"
#include "cutlass/gemm/kernel/gemm_universal.hpp"
#include "cutlass/epilogue/collective/collective_builder.hpp"

using ElemA = cutlass::half_t;
using ElemB = cutlass::half_t;
using ElemCD = cutlass::half_t;
using Acc  = float;
using TileShape    = cute::Shape<cute::_128, cute::_128, cute::_64>;
using ClusterShape = cute::Shape<cute::_4, cute::_2, cute::_1>;

using CollectiveEpilogue = typename cutlass::epilogue::collective::CollectiveBuilder<
    cutlass::arch::Sm90, cutlass::arch::OpClassTensorOp,
    TileShape, ClusterShape,
    cutlass::epilogue::collective::EpilogueTileAuto,
    Acc, Acc,
    ElemCD, cutlass::layout::RowMajor, 128 / cutlass::sizeof_bits<ElemCD>::value,
    ElemCD, cutlass::layout::RowMajor, 128 / cutlass::sizeof_bits<ElemCD>::value,
    cutlass::epilogue::collective::EpilogueScheduleAuto
  >::CollectiveOp;

using CollectiveMainloop = typename cutlass::gemm::collective::CollectiveBuilder<
    cutlass::arch::Sm90, cutlass::arch::OpClassTensorOp,
    ElemA, cutlass::layout::RowMajor, 128 / cutlass::sizeof_bits<ElemA>::value,
    ElemB, cutlass::layout::ColumnMajor, 128 / cutlass::sizeof_bits<ElemB>::value,
    Acc,
    TileShape, ClusterShape,
    cutlass::gemm::collective::StageCount<7>,
    cutlass::gemm::collective::KernelScheduleAuto
  >::CollectiveOp;

using GemmKernel = cutlass::gemm::kernel::GemmUniversal<
    cute::Shape<int,int,int,int>,
    CollectiveMainloop,
    CollectiveEpilogue
>;
using Gemm = cutlass::gemm::device::GemmUniversalAdapter<GemmKernel>;

// Force the device kernel symbol into the cubin without needing a host main.
auto* _anchor = &cutlass::device_kernel<GemmKernel>;


// ===== COMPILED SASS (sm_90a) =====

	.target	sm_90a

	.elftype	@"ET_EXEC"


//--------------------- .note.nv.tkinfo           --------------------------
	.section	.note.nv.tkinfo,"",@"SHT_NOTE"
	.sectionflags	@"SHF_NOTE_NV_TKINFO"
	.tkinfo
        /*0018*/ 	.word	0x00000002
        /*0030*/ 	.string	""
        /*0030*/ 	.string	"ptxas"
        /*0030*/ 	.string	"Cuda compilation tools, release 13.0, V13.0.88"
        /*0030*/ 	.string	"Build cuda_13.0.r13.0/compiler.36424714_0"
        /*0030*/ 	.string	"-arch sm_90a -m 64 "



//--------------------- .note.nv.cuinfo           --------------------------
	.section	.note.nv.cuinfo,"",@"SHT_NOTE"
	.sectionflags	@"SHF_NOTE_NV_CUINFO"
        /*0018*/ 	.short	0x0002
        /*001a*/ 	.short	0x005a
        /*001c*/ 	.short	0x0082
	.zero		2


//--------------------- .nv.info                  --------------------------
	.section	.nv.info,"",@"SHT_CUDA_INFO"
	.align	4


	//----- nvinfo : EIATTR_REGCOUNT
	.align		4
        /*0000*/ 	.byte	0x04, 0x2f
        /*0002*/ 	.short	(.L_15 - .L_14)
	.align		4
.L_14:
        /*0004*/ 	.word	index@(_ZN7cutlass13device_kernelINS_4gemm6kernel13GemmUniversalIN4cute5tupleIJiiiiEEENS1_10collective13CollectiveMmaINS1_34MainloopSm90TmaGmmaWarpSpecializedILi7ENS5_IJNS4_1CILi4EEENSA_ILi2EEENSA_ILi1EEEEEENS1_35KernelTmaWarpSpecializedCooperativeEEENS5_IJNSA_ILi128EEESH_NSA_ILi64EEEEEENS_6half_tENS5_IJlSD_lEEESK_SL_NS4_8TiledMMAINS4_8MMA_AtomIJNS4_4SM904GMMA26MMA_64x128x16_F32F16F16_SSILNSP_5MajorE0ELSR_0ELNSP_7ScaleInE1ELSS_1EEEEEENS4_6LayoutINS5_IJSC_SD_SD_EEENS5_IJSD_NSA_ILi0EEESX_EEEEENS5_IJNS4_10UnderscoreES10_S10_EEEEENS4_23SM90_TMA_LOAD_MULTICASTENS4_14ComposedLayoutINS4_7SwizzleILi3ELi4ELi3EEENS4_18smem_ptr_flag_bitsILi16EEENSV_INS5_IJNSA_ILi8EEESI_EEENS5_IJSI_SD_EEEEEEEvNS4_8identityES13_S1D_vS1E_EENS_8epilogue10collective6detail29Sm90TmaWarpSpecializedAdapterINS1H_15DefaultEpilogueISK_SL_SL_NS1G_6thread17LinearCombinationISK_Li1EffLNS1L_9ScaleType4KindE0ELNS_15FloatRoundStyleE2ESK_EENS1_15EpilogueDefaultEEEEEvvEEEEvNT_6ParamsE)
        /*0008*/ 	.word	0x000000a8


	//----- nvinfo : EIATTR_FRAME_SIZE
	.align		4
.L_15:
        /*000c*/ 	.byte	0x04, 0x11
        /*000e*/ 	.short	(.L_17 - .L_16)
	.align		4
.L_16:
        /*0010*/ 	.word	index@(_ZN7cutlass13device_kernelINS_4gemm6kernel13GemmUniversalIN4cute5tupleIJiiiiEEENS1_10collective13CollectiveMmaINS1_34MainloopSm90TmaGmmaWarpSpecializedILi7ENS5_IJNS4_1CILi4EEENSA_ILi2EEENSA_ILi1EEEEEENS1_35KernelTmaWarpSpecializedCooperativeEEENS5_IJNSA_ILi128EEESH_NSA_ILi64EEEEEENS_6half_tENS5_IJlSD_lEEESK_SL_NS4_8TiledMMAINS4_8MMA_AtomIJNS4_4SM904GMMA26MMA_64x128x16_F32F16F16_SSILNSP_5MajorE0ELSR_0ELNSP_7ScaleInE1ELSS_1EEEEEENS4_6LayoutINS5_IJSC_SD_SD_EEENS5_IJSD_NSA_ILi0EEESX_EEEEENS5_IJNS4_10UnderscoreES10_S10_EEEEENS4_23SM90_TMA_LOAD_MULTICASTENS4_14ComposedLayoutINS4_7SwizzleILi3ELi4ELi3EEENS4_18smem_ptr_flag_bitsILi16EEENSV_INS5_IJNSA_ILi8EEESI_EEENS5_IJSI_SD_EEEEEEEvNS4_8identityES13_S1D_vS1E_EENS_8epilogue10collective6detail29Sm90TmaWarpSpecializedAdapterINS1H_15DefaultEpilogueISK_SL_SL_NS1G_6thread17LinearCombinationISK_Li1EffLNS1L_9ScaleType4KindE0ELNS_15FloatRoundStyleE2ESK_EENS1_15EpilogueDefaultEEEEEvvEEEEvNT_6ParamsE)
        /*0014*/ 	.word	0x00000000


	//----- nvinfo : EIATTR_MIN_STACK_SIZE
	.align		4
.L_17:
        /*0018*/ 	.byte	0x04, 0x12
        /*001a*/ 	.short	(.L_19 - .L_18)
	.align		4
.L_18:
        /*001c*/ 	.word	index@(_ZN7cutlass13device_kernelINS_4gemm6kernel13GemmUniversalIN4cute5tupleIJiiiiEEENS1_10collective13CollectiveMmaINS1_34MainloopSm90TmaGmmaWarpSpecializedILi7ENS5_IJNS4_1CILi4EEENSA_ILi2EEENSA_ILi1EEEEEENS1_35KernelTmaWarpSpecializedCooperativeEEENS5_IJNSA_ILi128EEESH_NSA_ILi64EEEEEENS_6half_tENS5_IJlSD_lEEESK_SL_NS4_8TiledMMAINS4_8MMA_AtomIJNS4_4SM904GMMA26MMA_64x128x16_F32F16F16_SSILNSP_5MajorE0ELSR_0ELNSP_7ScaleInE1ELSS_1EEEEEENS4_6LayoutINS5_IJSC_SD_SD_EEENS5_IJSD_NSA_ILi0EEESX_EEEEENS5_IJNS4_10UnderscoreES10_S10_EEEEENS4_23SM90_TMA_LOAD_MULTICASTENS4_14ComposedLayoutINS4_7SwizzleILi3ELi4ELi3EEENS4_18smem_ptr_flag_bitsILi16EEENSV_INS5_IJNSA_ILi8EEESI_EEENS5_IJSI_SD_EEEEEEEvNS4_8identityES13_S1D_vS1E_EENS_8epilogue10collective6detail29Sm90TmaWarpSpecializedAdapterINS1H_15DefaultEpilogueISK_SL_SL_NS1G_6thread17LinearCombinationISK_Li1EffLNS1L_9ScaleType4KindE0ELNS_15FloatRoundStyleE2ESK_EENS1_15EpilogueDefaultEEEEEvvEEEEvNT_6ParamsE)
        /*0020*/ 	.word	0x00000000
.L_19:


//--------------------- .nv.compat                --------------------------
	.section	.nv.compat,"",@"SHT_CUDA_COMPAT_INFO"
	.align	4
        /*0000*/ 	.byte	0x02, 0x09, 0x01, 0x00, 0x02, 0x02, 0x04, 0x00, 0x02, 0x05, 0x05, 0x00, 0x03, 0x07, 0x01, 0x01
        /*0010*/ 	.byte	0x02, 0x03, 0x01, 0x00, 0x02, 0x06, 0x01, 0x00, 0x04, 0x0b, 0x08, 0x00, 0x00, 0x00, 0x00, 0x00
        /*0020*/ 	.byte	0x00, 0x00, 0x00, 0x00


//--------------------- .nv.info._ZN7cutlass13device_kernelINS_4gemm6kernel13GemmUniversalIN4cute5tupleIJiiiiEEENS1_10collective13CollectiveMmaINS1_34MainloopSm90TmaGmmaWarpSpecializedILi7ENS5_IJNS4_1CILi4EEENSA_ILi2EEENSA_ILi1EEEEEENS1_35KernelTmaWarpSpecializedCooperativeEEENS5_IJNSA_ILi128EEESH_NSA_ILi64EEEEEENS_6half_tENS5_IJlSD_lEEESK_SL_NS4_8TiledMMAINS4_8MMA_AtomIJNS4_4SM904GMMA26MMA_64x128x16_F32F16F16_SSILNSP_5MajorE0ELSR_0ELNSP_7ScaleInE1ELSS_1EEEEEENS4_6LayoutINS5_IJSC_SD_SD_EEENS5_IJSD_NSA_ILi0EEESX_EEEEENS5_IJNS4_10UnderscoreES10_S10_EEEEENS4_23SM90_TMA_LOAD_MULTICASTENS4_14ComposedLayoutINS4_7SwizzleILi3ELi4ELi3EEENS4_18smem_ptr_flag_bitsILi16EEENSV_INS5_IJNSA_ILi8EEESI_EEENS5_IJSI_SD_EEEEEEEvNS4_8identityES13_S1D_vS1E_EENS_8epilogue10collective6detail29Sm90TmaWarpSpecializedAdapterINS1H_15DefaultEpilogueISK_SL_SL_NS1G_6thread17LinearCombinationISK_Li1EffLNS1L_9ScaleType4KindE0ELNS_15FloatRoundStyleE2ESK_EENS1_15EpilogueDefaultEEEEEvvEEEEvNT_6ParamsE --------------------------
	.section	.nv.info._ZN7cutlass13device_kernelINS_4gemm6kernel13GemmUniversalIN4cute5tupleIJiiiiEEENS1_10collective13CollectiveMmaINS1_34MainloopSm90TmaGmmaWarpSpecializedILi7ENS5_IJNS4_1CILi4EEENSA_ILi2EEENSA_ILi1EEEEEENS1_35KernelTmaWarpSpecializedCooperativeEEENS5_IJNSA_ILi128EEESH_NSA_ILi64EEEEEENS_6half_tENS5_IJlSD_lEEESK_SL_NS4_8TiledMMAINS4_8MMA_AtomIJNS4_4SM904GMMA26MMA_64x128x16_F32F16F16_SSILNSP_5MajorE0ELSR_0ELNSP_7ScaleInE1ELSS_1EEEEEENS4_6LayoutINS5_IJSC_SD_SD_EEENS5_IJSD_NSA_ILi0EEESX_EEEEENS5_IJNS4_10UnderscoreES10_S10_EEEEENS4_23SM90_TMA_LOAD_MULTICASTENS4_14ComposedLayoutINS4_7SwizzleILi3ELi4ELi3EEENS4_18smem_ptr_flag_bitsILi16EEENSV_INS5_IJNSA_ILi8EEESI_EEENS5_IJSI_SD_EEEEEEEvNS4_8identityES13_S1D_vS1E_EENS_8epilogue10collective6detail29Sm90TmaWarpSpecializedAdapterINS1H_15DefaultEpilogueISK_SL_SL_NS1G_6thread17LinearCombinationISK_Li1EffLNS1L_9ScaleType4KindE0ELNS_15FloatRoundStyleE2ESK_EENS1_15EpilogueDefaultEEEEEvvEEEEvNT_6ParamsE,"",@"SHT_CUDA_INFO"
	.sectionflags	@""
	.align	4


	//----- nvinfo : EIATTR_CUDA_API_VERSION
	.align		4
        /*0000*/ 	.byte	0x04, 0x37
        /*0002*/ 	.short	(.L_21 - .L_20)
.L_20:
        /*0004*/ 	.word	0x00000082


	//----- nvinfo : EIATTR_KPARAM_INFO
	.align		4
.L_21:
        /*0008*/ 	.byte	0x04, 0x17
        /*000a*/ 	.short	(.L_23 - .L_22)
.L_22:
        /*000c*/ 	.word	0x00000000
        /*0010*/ 	.short	0x0000
        /*0012*/ 	.short	0x0070
        /*0014*/ 	.byte	0x00, 0xf0, 0x01, 0x10


	//----- nvinfo : EIATTR_SPARSE_MMA_MASK
	.align		4
.L_23:
        /*0018*/ 	.byte	0x03, 0x50
        /*001a*/ 	.short	0x0000


	//----- nvinfo : EIATTR_MAXREG_COUNT
	.align		4
        /*001c*/ 	.byte	0x03, 0x1b
        /*001e*/ 	.short	0x00a8


	//----- nvinfo : EIATTR_NUM_BARRIERS
	.align		4
        /*0020*/ 	.byte	0x02, 0x4c
        /*0022*/ 	.byte	0x01
	.zero		1


	//----- nvinfo : EIATTR_EXTERNS
	.align		4
        /*0024*/ 	.byte	0x04, 0x0f
        /*0026*/ 	.short	(.L_25 - .L_24)


	//   ....[0]....
	.align		4
.L_24:
        /*0028*/ 	.word	index@(__assertfail)


	//----- nvinfo : EIATTR_MERCURY_ISA_VERSION
	.align		4
.L_25:
        /*002c*/ 	.byte	0x03, 0x5f
        /*002e*/ 	.short	0x0101


	//----- nvinfo : EIATTR_INT_WARP_WIDE_INSTR_OFFSETS
	.align		4
        /*0030*/ 	.byte	0x04, 0x31
        /*0032*/ 	.short	(.L_27 - .L_26)


	//   ....[0]....
.L_26:
        /*0034*/ 	.word	0x00000540


	//   ....[1]....
        /*0038*/ 	.word	0x00000560


	//   ....[2]....
        /*003c*/ 	.word	0x00000710


	//----- nvinfo : EIATTR_COOP_GROUP_MASK_REGIDS
	.align		4
.L_27:
        /*0040*/ 	.byte	0x04, 0x29
        /*0042*/ 	.short	(.L_29 - .L_28)


	//   ....[0]....
.L_28:
        /*0044*/ 	.word	0xffffffff


	//   ....[1]....
        /*0048*/ 	.word	0xffffffff


	//   ....[2]....
        /*004c*/ 	.word	0xffffffff


	//   ....[3]....
        /*0050*/ 	.word	0xffffffff


	//   ....[4]....
        /*0054*/ 	.word	0xffffffff


	//   ....[5]....
        /*0058*/ 	.word	0xffffffff


	//----- nvinfo : EIATTR_COOP_GROUP_INSTR_OFFSETS
	.align		4
.L_29:
        /*005c*/ 	.byte	0x04, 0x28
        /*005e*/ 	.short	(.L_31 - .L_30)


	//   ....[0]....
.L_30:
        /*0060*/ 	.word	0x00000060


	//   ....[1]....
        /*0064*/ 	.word	0x00000070


	//   ....[2]....
        /*0068*/ 	.word	0x00000130


	//   ....[3]....
        /*006c*/ 	.word	0x00000360


	//   ....[4]....
        /*0070*/ 	.word	0x00000880


	//   ....[5]....
        /*0074*/ 	.word	0x00001500


	//----- nvinfo : EIATTR_REG_RECONFIG
	.align		4
.L_31:
        /*0078*/ 	.byte	0x01, 0x54
	.zero		2


	//----- nvinfo : EIATTR_SYSCALL_OFFSETS
	.align		4
        /*007c*/ 	.byte	0x04, 0x46
        /*007e*/ 	.short	(.L_33 - .L_32)


	//   ....[0]....
.L_32:
        /*0080*/ 	.word	0x000016f0


	//----- nvinfo : EIATTR_MBARRIER_INSTR_OFFSETS
	.align		4
.L_33:
        /*0084*/ 	.byte	0x04, 0x39
        /*0086*/ 	.short	(.L_35 - .L_34)


	//   ....[0]....
.L_34:
        /*0088*/ 	.word	0x00000250
        /*008c*/ 	.word	0x000000ff
        /*0090*/ 	.word	0x00000000
        /*0094*/ 	.short	0x0100
        /*0096*/ 	.byte	0x08
	.zero		1


	//   ....[1]....
        /*0098*/ 	.word	0x00000260
        /*009c*/ 	.word	0x000000ff
        /*00a0*/ 	.word	0x00000038
        /*00a4*/ 	.short	0x0100
        /*00a6*/ 	.byte	0x08
	.zero		1


	//   ....[2]....
        /*00a8*/ 	.word	0x00000270
        /*00ac*/ 	.word	0x000000ff
        /*00b0*/ 	.word	0x00000008
        /*00b4*/ 	.short	0x0100
        /*00b6*/ 	.byte	0x08
	.zero		1


	//   ....[3]....
        /*00b8*/ 	.word	0x00000280
        /*00bc*/ 	.word	0x000000ff
        /*00c0*/ 	.word	0x00000040
        /*00c4*/ 	.short	0x0100
        /*00c6*/ 	.byte	0x08
	.zero		1


	//   ....[4]....
        /*00c8*/ 	.word	0x00000290
        /*00cc*/ 	.word	0x000000ff
        /*00d0*/ 	.word	0x00000010
        /*00d4*/ 	.short	0x0100
        /*00d6*/ 	.byte	0x08
	.zero		1


	//   ....[5]....
        /*00d8*/ 	.word	0x000002a0
        /*00dc*/ 	.word	0x000000ff
        /*00e0*/ 	.word	0x00000048
        /*00e4*/ 	.short	0x0100
        /*00e6*/ 	.byte	0x08
	.zero		1


	//   ....[6]....
        /*00e8*/ 	.word	0x000002b0
        /*00ec*/ 	.word	0x000000ff
        /*00f0*/ 	.word	0x00000018
        /*00f4*/ 	.short	0x0100
        /*00f6*/ 	.byte	0x08
	.zero		1


	//   ....[7]....
        /*00f8*/ 	.word	0x000002c0
        /*00fc*/ 	.word	0x000000ff
        /*0100*/ 	.word	0x00000050
        /*0104*/ 	.short	0x0100
        /*0106*/ 	.byte	0x08
	.zero		1


	//   ....[8]....
        /*0108*/ 	.word	0x000002d0
        /*010c*/ 	.word	0x000000ff
        /*0110*/ 	.word	0x00000020
        /*0114*/ 	.short	0x0100
        /*0116*/ 	.byte	0x08
	.zero		1


	//   ....[9]....
        /*0118*/ 	.word	0x000002e0
        /*011c*/ 	.word	0x000000ff
        /*0120*/ 	.word	0x00000058
        /*0124*/ 	.short	0x0100
        /*0126*/ 	.byte	0x08
	.zero		1


	//   ....[10]....
        /*0128*/ 	.word	0x000002f0
        /*012c*/ 	.word	0x000000ff
        /*0130*/ 	.word	0x00000028
        /*0134*/ 	.short	0x0100
        /*0136*/ 	.byte	0x08
	.zero		1


	//   ....[11]....
        /*0138*/ 	.word	0x00000300
        /*013c*/ 	.word	0x000000ff
        /*0140*/ 	.word	0x00000060
        /*0144*/ 	.short	0x0100
        /*0146*/ 	.byte	0x08
	.zero		1


	//   ....[12]....
        /*0148*/ 	.word	0x00000310
        /*014c*/ 	.word	0x000000ff
        /*0150*/ 	.word	0x00000030
        /*0154*/ 	.short	0x0100
        /*0156*/ 	.byte	0x08
	.zero		1


	//   ....[13]....
        /*0158*/ 	.word	0x00000320
        /*015c*/ 	.word	0x000000ff
        /*0160*/ 	.word	0x00000068
        /*0164*/ 	.short	0x0100
        /*0166*/ 	.byte	0x08
	.zero		1


	//   ....[14]....
        /*0168*/ 	.word	0x00000790
        /*016c*/ 	.word	0x000000ff
        /*0170*/ 	.word	0x00000080
        /*0174*/ 	.short	0x0100
        /*0176*/ 	.byte	0x06
	.zero		1


	//   ....[15]....
        /*0178*/ 	.word	0x00000830
        /*017c*/ 	.word	0x000000ff
        /*0180*/ 	.word	0x00000088
        /*0184*/ 	.short	0x0100
        /*0186*/ 	.byte	0x06
	.zero		1


	//   ....[16]....
        /*0188*/ 	.word	0x000017b0
        /*018c*/ 	.word	0x00000003
        /*0190*/ 	.word	0x00000000
        /*0194*/ 	.short	0x010a
        /*0196*/ 	.byte	0x3f
	.zero		1


	//   ....[17]....
        /*0198*/ 	.word	0x00001810
        /*019c*/ 	.word	0x00000003
        /*01a0*/ 	.word	0x00000000
        /*01a4*/ 	.short	0x010a
        /*01a6*/ 	.byte	0x3f
	.zero		1


	//   ....[18]....
        /*01a8*/ 	.word	0x00001b90
        /*01ac*/ 	.word	0x00000005
        /*01b0*/ 	.word	0x00000000
        /*01b4*/ 	.short	0x010a
        /*01b6*/ 	.byte	0x3f
	.zero		1


	//   ....[19]....
        /*01b8*/ 	.word	0x00001bd0
        /*01bc*/ 	.word	0x00000005
        /*01c0*/ 	.word	0x00000000
        /*01c4*/ 	.short	0x010a
        /*01c6*/ 	.byte	0x3f
	.zero		1


	//   ....[20]....
        /*01c8*/ 	.word	0x00001e30
        /*01cc*/ 	.word	0x00000004
        /*01d0*/ 	.word	0x00000000
        /*01d4*/ 	.short	0x0101
        /*01d6*/ 	.byte	0x3f
	.zero		1


	//   ....[21]....
        /*01d8*/ 	.word	0x00002050
        /*01dc*/ 	.word	0x00000000
        /*01e0*/ 	.word	0x00000000
        /*01e4*/ 	.short	0x0101
        /*01e6*/ 	.byte	0x3f
	.zero		1


	//   ....[22]....
        /*01e8*/ 	.word	0x000072d0
        /*01ec*/ 	.word	0x00000015
        /*01f0*/ 	.word	0x00000038
        /*01f4*/ 	.short	0x010a
        /*01f6*/ 	.byte	0x3f
	.zero		1


	//   ....[23]....
        /*01f8*/ 	.word	0x000076f0
        /*01fc*/ 	.word	0x00000006
        /*0200*/ 	.word	0x00000088
        /*0204*/ 	.short	0x0101
        /*0206*/ 	.byte	0x3f
	.zero		1


	//   ....[24]....
        /*0208*/ 	.word	0x00007df0
        /*020c*/ 	.word	0x00000007
        /*0210*/ 	.word	0x00000000
        /*0214*/ 	.short	0x010a
        /*0216*/ 	.byte	0x3f
	.zero		1


	//   ....[25]....
        /*0218*/ 	.word	0x00007e70
        /*021c*/ 	.word	0x00000008
        /*0220*/ 	.word	0x00000000
        /*0224*/ 	.short	0x010a
        /*0226*/ 	.byte	0x3f
	.zero		1


	//   ....[26]....
        /*0228*/ 	.word	0x00007f00
        /*022c*/ 	.word	0x00000009
        /*0230*/ 	.word	0x00000000
        /*0234*/ 	.short	0x010a
        /*0236*/ 	.byte	0x3f
	.zero		1


	//   ....[27]....
        /*0238*/ 	.word	0x00007f90
        /*023c*/ 	.word	0x00000008
        /*0240*/ 	.word	0x00000000
        /*0244*/ 	.short	0x010a
        /*0246*/ 	.byte	0x3f
	.zero		1


	//   ....[28]....
        /*0248*/ 	.word	0x00008020
        /*024c*/ 	.word	0x00000009
        /*0250*/ 	.word	0x00000000
        /*0254*/ 	.short	0x010a
        /*0256*/ 	.byte	0x3f
	.zero		1


	//   ....[29]....
        /*0258*/ 	.word	0x000080b0
        /*025c*/ 	.word	0x00000006
        /*0260*/ 	.word	0x00000000
        /*0264*/ 	.short	0x010a
        /*0266*/ 	.byte	0x3f
	.zero		1


	//   ....[30]....
        /*0268*/ 	.word	0x00008140
        /*026c*/ 	.word	0x00000003
        /*0270*/ 	.word	0x00000000
        /*0274*/ 	.short	0x010a
        /*0276*/ 	.byte	0x3f
	.zero		1


	//   ....[31]....
        /*0278*/ 	.word	0x000081a0
        /*027c*/ 	.word	0x00000003
        /*0280*/ 	.word	0x00000000
        /*0284*/ 	.short	0x010a
        /*0286*/ 	.byte	0x3f
	.zero		1


	//   ....[32]....
        /*0288*/ 	.word	0x000081f0
        /*028c*/ 	.word	0x00000005
        /*0290*/ 	.word	0x00000000
        /*0294*/ 	.short	0x010a
        /*0296*/ 	.byte	0x3f
	.zero		1


	//   ....[33]....
        /*0298*/ 	.word	0x000082c0
        /*029c*/ 	.word	0x00000015
        /*02a0*/ 	.word	0x00000038
        /*02a4*/ 	.short	0x010a
        /*02a6*/ 	.byte	0x3f
	.zero		1


	//   ....[34]....
        /*02a8*/ 	.word	0x00008390
        /*02ac*/ 	.word	0x00000007
        /*02b0*/ 	.word	0x00000000
        /*02b4*/ 	.short	0x010a
        /*02b6*/ 	.byte	0x3f
	.zero		1


	//   ....[35]....
        /*02b8*/ 	.word	0x000083e0
        /*02bc*/ 	.word	0x00000008
        /*02c0*/ 	.word	0x00000000
        /*02c4*/ 	.short	0x010a
        /*02c6*/ 	.byte	0x3f
	.zero		1


	//   ....[36]....
        /*02c8*/ 	.word	0x00008430
        /*02cc*/ 	.word	0x00000009
        /*02d0*/ 	.word	0x00000000
        /*02d4*/ 	.short	0x010a
        /*02d6*/ 	.byte	0x3f
	.zero		1


	//   ....[37]....
        /*02d8*/ 	.word	0x00008480
        /*02dc*/ 	.word	0x00000008
        /*02e0*/ 	.word	0x00000000
        /*02e4*/ 	.short	0x010a
        /*02e6*/ 	.byte	0x3f
	.zero		1


	//   ....[38]....
        /*02e8*/ 	.word	0x000084d0
        /*02ec*/ 	.word	0x00000009
        /*02f0*/ 	.word	0x00000000
        /*02f4*/ 	.short	0x010a
        /*02f6*/ 	.byte	0x3f
	.zero		1


	//   ....[39]....
        /*02f8*/ 	.word	0x00008520
        /*02fc*/ 	.word	0x00000006
        /*0300*/ 	.word	0x00000000
        /*0304*/ 	.short	0x010a
        /*0306*/ 	.byte	0x3f
	.zero		1


	//----- nvinfo : EIATTR_NUM_MBARRIERS
	.align		4
.L_35:
        /*0308*/ 	.byte	0x03, 0x38
        /*030a*/ 	.short	0x0010


	//----- nvinfo : EIATTR_EXIT_INSTR_OFFSETS
	.align		4
        /*030c*/ 	.byte	0x04, 0x1c
        /*030e*/ 	.short	(.L_37 - .L_36)


	//   ....[0]....
.L_36:
        /*0310*/ 	.word	0x00000a50


	//   ....[1]....
        /*0314*/ 	.word	0x00001260


	//   ....[2]....
        /*0318*/ 	.word	0x00006940


	//   ....[3]....
        /*031c*/ 	.word	0x00006ea0


	//   ....[4]....
        /*0320*/ 	.word	0x00008190


	//----- nvinfo : EIATTR_MAX_THREADS
	.align		4
.L_37:
        /*0324*/ 	.byte	0x04, 0x05
        /*0326*/ 	.short	(.L_39 - .L_38)
.L_38:
        /*0328*/ 	.word	0x00000180
        /*032c*/ 	.word	0x00000001
        /*0330*/ 	.word	0x00000001


	//----- nvinfo : EIATTR_CRS_STACK_SIZE
	.align		4
.L_39:
        /*0334*/ 	.byte	0x04, 0x1e
        /*0336*/ 	.short	(.L_41 - .L_40)
.L_40:
        /*0338*/ 	.word	0x00000000


	//----- nvinfo : EIATTR_CBANK_PARAM_SIZE
	.align		4
.L_41:
        /*033c*/ 	.byte	0x03, 0x19
        /*033e*/ 	.short	0x0470


	//----- nvinfo : EIATTR_PARAM_CBANK
	.align		4
        /*0340*/ 	.byte	0x04, 0x0a
        /*0342*/ 	.short	(.L_43 - .L_42)
	.align		4
.L_42:
        /*0344*/ 	.word	index@(.nv.constant0._ZN7cutlass13device_kernelINS_4gemm6kernel13GemmUniversalIN4cute5tupleIJiiiiEEENS1_10collective13CollectiveMmaINS1_34MainloopSm90TmaGmmaWarpSpecializedILi7ENS5_IJNS4_1CILi4EEENSA_ILi2EEENSA_ILi1EEEEEENS1_35KernelTmaWarpSpecializedCooperativeEEENS5_IJNSA_ILi128EEESH_NSA_ILi64EEEEEENS_6half_tENS5_IJlSD_lEEESK_SL_NS4_8TiledMMAINS4_8MMA_AtomIJNS4_4SM904GMMA26MMA_64x128x16_F32F16F16_SSILNSP_5MajorE0ELSR_0ELNSP_7ScaleInE1ELSS_1EEEEEENS4_6LayoutINS5_IJSC_SD_SD_EEENS5_IJSD_NSA_ILi0EEESX_EEEEENS5_IJNS4_10UnderscoreES10_S10_EEEEENS4_23SM90_TMA_LOAD_MULTICASTENS4_14ComposedLayoutINS4_7SwizzleILi3ELi4ELi3EEENS4_18smem_ptr_flag_bitsILi16EEENSV_INS5_IJNSA_ILi8EEESI_EEENS5_IJSI_SD_EEEEEEEvNS4_8identityES13_S1D_vS1E_EENS_8epilogue10collective6detail29Sm90TmaWarpSpecializedAdapterINS1H_15DefaultEpilogueISK_SL_SL_NS1G_6thread17LinearCombinationISK_Li1EffLNS1L_9ScaleType4KindE0ELNS_15FloatRoundStyleE2ESK_EENS1_15EpilogueDefaultEEEEEvvEEEEvNT_6ParamsE)
        /*0348*/ 	.short	0x0210
        /*034a*/ 	.short	0x0470


	//----- nvinfo : EIATTR_SW_WAR
	.align		4
.L_43:
        /*034c*/ 	.byte	0x04, 0x36
        /*034e*/ 	.short	(.L_45 - .L_44)
.L_44:
        /*0350*/ 	.word	0x00000008
.L_45:


//--------------------- .nv.callgraph             --------------------------
	.section	.nv.callgraph,"",@"SHT_CUDA_CALLGRAPH"
	.align	4
	.sectionentsize	8
	.align		4
        /*0000*/ 	.word	0x00000000
	.align		4
        /*0004*/ 	.word	0xffffffff
	.align		4
        /*0008*/ 	.word	index@(_ZN7cutlass13device_kernelINS_4gemm6kernel13GemmUniversalIN4cute5tupleIJiiiiEEENS1_10collective13CollectiveMmaINS1_34MainloopSm90TmaGmmaWarpSpecializedILi7ENS5_IJNS4_1CILi4EEENSA_ILi2EEENSA_ILi1EEEEEENS1_35KernelTmaWarpSpecializedCooperativeEEENS5_IJNSA_ILi128EEESH_NSA_ILi64EEEEEENS_6half_tENS5_IJlSD_lEEESK_SL_NS4_8TiledMMAINS4_8MMA_AtomIJNS4_4SM904GMMA26MMA_64x128x16_F32F16F16_SSILNSP_5MajorE0ELSR_0ELNSP_7ScaleInE1ELSS_1EEEEEENS4_6LayoutINS5_IJSC_SD_SD_EEENS5_IJSD_NSA_ILi0EEESX_EEEEENS5_IJNS4_10UnderscoreES10_S10_EEEEENS4_23SM90_TMA_LOAD_MULTICASTENS4_14ComposedLayoutINS4_7SwizzleILi3ELi4ELi3EEENS4_18smem_ptr_flag_bitsILi16EEENSV_INS5_IJNSA_ILi8EEESI_EEENS5_IJSI_SD_EEEEEEEvNS4_8identityES13_S1D_vS1E_EENS_8epilogue10collective6detail29Sm90TmaWarpSpecializedAdapterINS1H_15DefaultEpilogueISK_SL_SL_NS1G_6thread17LinearCombinationISK_Li1EffLNS1L_9ScaleType4KindE0ELNS_15FloatRoundStyleE2ESK_EENS1_15EpilogueDefaultEEEEEvvEEEEvNT_6ParamsE)
	.align		4
        /*000c*/ 	.word	index@(__assertfail)
	.align		4
        /*0010*/ 	.word	0x00000000
	.align		4
        /*0014*/ 	.word	0xfffffffe
	.align		4
        /*0018*/ 	.word	0x00000000
	.align		4
        /*001c*/ 	.word	0xfffffffd
	.align		4
        /*0020*/ 	.word	0x00000000
	.align		4
        /*0024*/ 	.word	0xfffffffc


//--------------------- .nv.constant4             --------------------------
	.section	.nv.constant4,"a",@progbits
	.align	8
	.align		8
.nv.constant4:
        /*0000*/ 	.dword	__assertfail
	.align		8
        /*0008*/ 	.dword	__unnamed_1
	.align		8
        /*0010*/ 	.dword	_ZN40_INTERNAL_e30c56a1_4_k_cu_65f02e6e_242464cuda3std3__45__cpo5beginE
	.align		8
        /*0018*/ 	.dword	_ZN40_INTERNAL_e30c56a1_4_k_cu_65f02e6e_242464cuda3std3__45__cpo3endE
	.align		8
        /*0020*/ 	.dword	_ZN40_INTERNAL_e30c56a1_4_k_cu_65f02e6e_242464cuda3std3__45__cpo6cbeginE
	.align		8
        /*0028*/ 	.dword	_ZN40_INTERNAL_e30c56a1_4_k_cu_65f02e6e_242464cuda3std3__45__cpo4cendE
	.align		8
        /*0030*/ 	.dword	_ZN40_INTERNAL_e30c56a1_4_k_cu_65f02e6e_242464cuda3std3__442_GLOBAL__N__e30c56a1_4_k_cu_65f02e6e_242466ignoreE
	.align		8
        /*0038*/ 	.dword	_ZN40_INTERNAL_e30c56a1_4_k_cu_65f02e6e_242464cuda3std3__419piecewise_constructE
	.align		8
        /*0040*/ 	.dword	_ZN40_INTERNAL_e30c56a1_4_k_cu_65f02e6e_242464cuda3std3__48in_placeE
	.align		8
        /*0048*/ 	.dword	_ZN40_INTERNAL_e30c56a1_4_k_cu_65f02e6e_242464cuda3std6ranges3__45__cpo4swapE
	.align		8
        /*0050*/ 	.dword	_ZN40_INTERNAL_e30c56a1_4_k_cu_65f02e6e_242464cuda3std6ranges3__45__cpo9iter_moveE
	.align		8
        /*0058*/ 	.dword	_ZN40_INTERNAL_e30c56a1_4_k_cu_65f02e6e_242464cute7productE
	.align		8
        /*0060*/ 	.dword	_ZN40_INTERNAL_e30c56a1_4_k_cu_65f02e6e_242464cute1_E
	.align		8
        /*0068*/ 	.dword	$str$22
	.align		8
        /*0070*/ 	.dword	$str$23


//--------------------- .text._ZN7cutlass13device_kernelINS_4gemm6kernel13GemmUniversalIN4cute5tupleIJiiiiEEENS1_10collective13CollectiveMmaINS1_34MainloopSm90TmaGmmaWarpSpecializedILi7ENS5_IJNS4_1CILi4EEENSA_ILi2EEENSA_ILi1EEEEEENS1_35KernelTmaWarpSpecializedCooperativeEEENS5_IJNSA_ILi128EEESH_NSA_ILi64EEEEEENS_6half_tENS5_IJlSD_lEEESK_SL_NS4_8TiledMMAINS4_8MMA_AtomIJNS4_4SM904GMMA26MMA_64x128x16_F32F16F16_SSILNSP_5MajorE0ELSR_0ELNSP_7ScaleInE1ELSS_1EEEEEENS4_6LayoutINS5_IJSC_SD_SD_EEENS5_IJSD_NSA_ILi0EEESX_EEEEENS5_IJNS4_10UnderscoreES10_S10_EEEEENS4_23SM90_TMA_LOAD_MULTICASTENS4_14ComposedLayoutINS4_7SwizzleILi3ELi4ELi3EEENS4_18smem_ptr_flag_bitsILi16EEENSV_INS5_IJNSA_ILi8EEESI_EEENS5_IJSI_SD_EEEEEEEvNS4_8identityES13_S1D_vS1E_EENS_8epilogue10collective6detail29Sm90TmaWarpSpecializedAdapterINS1H_15DefaultEpilogueISK_SL_SL_NS1G_6thread17LinearCombinationISK_Li1EffLNS1L_9ScaleType4KindE0ELNS_15FloatRoundStyleE2ESK_EENS1_15EpilogueDefaultEEEEEvvEEEEvNT_6ParamsE --------------------------
	.section	.text._ZN7cutlass13device_kernelINS_4gemm6kernel13GemmUniversalIN4cute5tupleIJiiiiEEENS1_10collective13CollectiveMmaINS1_34MainloopSm90TmaGmmaWarpSpecializedILi7ENS5_IJNS4_1CILi4EEENSA_ILi2EEENSA_ILi1EEEEEENS1_35KernelTmaWarpSpecializedCooperativeEEENS5_IJNSA_ILi128EEESH_NSA_ILi64EEEEEENS_6half_tENS5_IJlSD_lEEESK_SL_NS4_8TiledMMAINS4_8MMA_AtomIJNS4_4SM904GMMA26MMA_64x128x16_F32F16F16_SSILNSP_5MajorE0ELSR_0ELNSP_7ScaleInE1ELSS_1EEEEEENS4_6LayoutINS5_IJSC_SD_SD_EEENS5_IJSD_NSA_ILi0EEESX_EEEEENS5_IJNS4_10UnderscoreES10_S10_EEEEENS4_23SM90_TMA_LOAD_MULTICASTENS4_14ComposedLayoutINS4_7SwizzleILi3ELi4ELi3EEENS4_18smem_ptr_flag_bitsILi16EEENSV_INS5_IJNSA_ILi8EEESI_EEENS5_IJSI_SD_EEEEEEEvNS4_8identityES13_S1D_vS1E_EENS_8epilogue10collective6detail29Sm90TmaWarpSpecializedAdapterINS1H_15DefaultEpilogueISK_SL_SL_NS1G_6thread17LinearCombinationISK_Li1EffLNS1L_9ScaleType4KindE0ELNS_15FloatRoundStyleE2ESK_EENS1_15EpilogueDefaultEEEEEvvEEEEvNT_6ParamsE,"ax",@progbits
	.align	128
.text._ZN7cutlass13device_kernelINS_4gemm6kernel13GemmUniversalIN4cute5tupleIJiiiiEEENS1_10collective13CollectiveMmaINS1_34MainloopSm90TmaGmmaWarpSpecializedILi7ENS5_IJNS4_1CILi4EEENSA_ILi2EEENSA_ILi1EEEEEENS1_35KernelTmaWarpSpecializedCooperativeEEENS5_IJNSA_ILi128EEESH_NSA_ILi64EEEEEENS_6half_tENS5_IJlSD_lEEESK_SL_NS4_8TiledMMAINS4_8MMA_AtomIJNS4_4SM904GMMA26MMA_64x128x16_F32F16F16_SSILNSP_5MajorE0ELSR_0ELNSP_7ScaleInE1ELSS_1EEEEEENS4_6LayoutINS5_IJSC_SD_SD_EEENS5_IJSD_NSA_ILi0EEESX_EEEEENS5_IJNS4_10UnderscoreES10_S10_EEEEENS4_23SM90_TMA_LOAD_MULTICASTENS4_14ComposedLayoutINS4_7SwizzleILi3ELi4ELi3EEENS4_18smem_ptr_flag_bitsILi16EEENSV_INS5_IJNSA_ILi8EEESI_EEENS5_IJSI_SD_EEEEEEEvNS4_8identityES13_S1D_vS1E_EENS_8epilogue10collective6detail29Sm90TmaWarpSpecializedAdapterINS1H_15DefaultEpilogueISK_SL_SL_NS1G_6thread17LinearCombinationISK_Li1EffLNS1L_9ScaleType4KindE0ELNS_15FloatRoundStyleE2ESK_EENS1_15EpilogueDefaultEEEEEvvEEEEvNT_6ParamsE:
        .type           _ZN7cutlass13device_kernelINS_4gemm6kernel13GemmUniversalIN4cute5tupleIJiiiiEEENS1_10collective13CollectiveMmaINS1_34MainloopSm90TmaGmmaWarpSpecializedILi7ENS5_IJNS4_1CILi4EEENSA_ILi2EEENSA_ILi1EEEEEENS1_35KernelTmaWarpSpecializedCooperativeEEENS5_IJNSA_ILi128EEESH_NSA_ILi64EEEEEENS_6half_tENS5_IJlSD_lEEESK_SL_NS4_8TiledMMAINS4_8MMA_AtomIJNS4_4SM904GMMA26MMA_64x128x16_F32F16F16_SSILNSP_5MajorE0ELSR_0ELNSP_7ScaleInE1ELSS_1EEEEEENS4_6LayoutINS5_IJSC_SD_SD_EEENS5_IJSD_NSA_ILi0EEESX_EEEEENS5_IJNS4_10UnderscoreES10_S10_EEEEENS4_23SM90_TMA_LOAD_MULTICASTENS4_14ComposedLayoutINS4_7SwizzleILi3ELi4ELi3EEENS4_18smem_ptr_flag_bitsILi16EEENSV_INS5_IJNSA_ILi8EEESI_EEENS5_IJSI_SD_EEEEEEEvNS4_8identityES13_S1D_vS1E_EENS_8epilogue10collective6detail29Sm90TmaWarpSpecializedAdapterINS1H_15DefaultEpilogueISK_SL_SL_NS1G_6thread17LinearCombinationISK_Li1EffLNS1L_9ScaleType4KindE0ELNS_15FloatRoundStyleE2ESK_EENS1_15EpilogueDefaultEEEEEvvEEEEvNT_6ParamsE,@function
        .size           _ZN7cutlass13device_kernelINS_4gemm6kernel13GemmUniversalIN4cute5tupleIJiiiiEEENS1_10collective13CollectiveMmaINS1_34MainloopSm90TmaGmmaWarpSpecializedILi7ENS5_IJNS4_1CILi4EEENSA_ILi2EEENSA_ILi1EEEEEENS1_35KernelTmaWarpSpecializedCooperativeEEENS5_IJNSA_ILi128EEESH_NSA_ILi64EEEEEENS_6half_tENS5_IJlSD_lEEESK_SL_NS4_8TiledMMAINS4_8MMA_AtomIJNS4_4SM904GMMA26MMA_64x128x16_F32F16F16_SSILNSP_5MajorE0ELSR_0ELNSP_7ScaleInE1ELSS_1EEEEEENS4_6LayoutINS5_IJSC_SD_SD_EEENS5_IJSD_NSA_ILi0EEESX_EEEEENS5_IJNS4_10UnderscoreES10_S10_EEEEENS4_23SM90_TMA_LOAD_MULTICASTENS4_14ComposedLayoutINS4_7SwizzleILi3ELi4ELi3EEENS4_18smem_ptr_flag_bitsILi16EEENSV_INS5_IJNSA_ILi8EEESI_EEENS5_IJSI_SD_EEEEEEEvNS4_8identityES13_S1D_vS1E_EENS_8epilogue10collective6detail29Sm90TmaWarpSpecializedAdapterINS1H_15DefaultEpilogueISK_SL_SL_NS1G_6thread17LinearCombinationISK_Li1EffLNS1L_9ScaleType4KindE0ELNS_15FloatRoundStyleE2ESK_EENS1_15EpilogueDefaultEEEEEvvEEEEvNT_6ParamsE,(.L_x_205 - _ZN7cutlass13device_kernelINS_4gemm6kernel13GemmUniversalIN4cute5tupleIJiiiiEEENS1_10collective13CollectiveMmaINS1_34MainloopSm90TmaGmmaWarpSpecializedILi7ENS5_IJNS4_1CILi4EEENSA_ILi2EEENSA_ILi1EEEEEENS1_35KernelTmaWarpSpecializedCooperativeEEENS5_IJNSA_ILi128EEESH_NSA_ILi64EEEEEENS_6half_tENS5_IJlSD_lEEESK_SL_NS4_8TiledMMAINS4_8MMA_AtomIJNS4_4SM904GMMA26MMA_64x128x16_F32F16F16_SSILNSP_5MajorE0ELSR_0ELNSP_7ScaleInE1ELSS_1EEEEEENS4_6LayoutINS5_IJSC_SD_SD_EEENS5_IJSD_NSA_ILi0EEESX_EEEEENS5_IJNS4_10UnderscoreES10_S10_EEEEENS4_23SM90_TMA_LOAD_MULTICASTENS4_14ComposedLayoutINS4_7SwizzleILi3ELi4ELi3EEENS4_18smem_ptr_flag_bitsILi16EEENSV_INS5_IJNSA_ILi8EEESI_EEENS5_IJSI_SD_EEEEEEEvNS4_8identityES13_S1D_vS1E_EENS_8epilogue10collective6detail29Sm90TmaWarpSpecializedAdapterINS1H_15DefaultEpilogueISK_SL_SL_NS1G_6thread17LinearCombinationISK_Li1EffLNS1L_9ScaleType4KindE0ELNS_15FloatRoundStyleE2ESK_EENS1_15EpilogueDefaultEEEEEvvEEEEvNT_6ParamsE)
        .other          _ZN7cutlass13device_kernelINS_4gemm6kernel13GemmUniversalIN4cute5tupleIJiiiiEEENS1_10collective13CollectiveMmaINS1_34MainloopSm90TmaGmmaWarpSpecializedILi7ENS5_IJNS4_1CILi4EEENSA_ILi2EEENSA_ILi1EEEEEENS1_35KernelTmaWarpSpecializedCooperativeEEENS5_IJNSA_ILi128EEESH_NSA_ILi64EEEEEENS_6half_tENS5_IJlSD_lEEESK_SL_NS4_8TiledMMAINS4_8MMA_AtomIJNS4_4SM904GMMA26MMA_64x128x16_F32F16F16_SSILNSP_5MajorE0ELSR_0ELNSP_7ScaleInE1ELSS_1EEEEEENS4_6LayoutINS5_IJSC_SD_SD_EEENS5_IJSD_NSA_ILi0EEESX_EEEEENS5_IJNS4_10UnderscoreES10_S10_EEEEENS4_23SM90_TMA_LOAD_MULTICASTENS4_14ComposedLayoutINS4_7SwizzleILi3ELi4ELi3EEENS4_18smem_ptr_flag_bitsILi16EEENSV_INS5_IJNSA_ILi8EEESI_EEENS5_IJSI_SD_EEEEEEEvNS4_8identityES13_S1D_vS1E_EENS_8epilogue10collective6detail29Sm90TmaWarpSpecializedAdapterINS1H_15DefaultEpilogueISK_SL_SL_NS1G_6thread17LinearCombinationISK_Li1EffLNS1L_9ScaleType4KindE0ELNS_15FloatRoundStyleE2ESK_EENS1_15EpilogueDefaultEEEEEvvEEEEvNT_6ParamsE,@"STO_CUDA_ENTRY STV_DEFAULT"
_ZN7cutlass13device_kernelINS_4gemm6kernel13GemmUniversalIN4cute5tupleIJiiiiEEENS1_10collective13CollectiveMmaINS1_34MainloopSm90TmaGmmaWarpSpecializedILi7ENS5_IJNS4_1CILi4EEENSA_ILi2EEENSA_ILi1EEEEEENS1_35KernelTmaWarpSpecializedCooperativeEEENS5_IJNSA_ILi128EEESH_NSA_ILi64EEEEEENS_6half_tENS5_IJlSD_lEEESK_SL_NS4_8TiledMMAINS4_8MMA_AtomIJNS4_4SM904GMMA26MMA_64x128x16_F32F16F16_SSILNSP_5MajorE0ELSR_0ELNSP_7ScaleInE1ELSS_1EEEEEENS4_6LayoutINS5_IJSC_SD_SD_EEENS5_IJSD_NSA_ILi0EEESX_EEEEENS5_IJNS4_10UnderscoreES10_S10_EEEEENS4_23SM90_TMA_LOAD_MULTICASTENS4_14ComposedLayoutINS4_7SwizzleILi3ELi4ELi3EEENS4_18smem_ptr_flag_bitsILi16EEENSV_INS5_IJNSA_ILi8EEESI_EEENS5_IJSI_SD_EEEEEEEvNS4_8identityES13_S1D_vS1E_EENS_8epilogue10collective6detail29Sm90TmaWarpSpecializedAdapterINS1H_15DefaultEpilogueISK_SL_SL_NS1G_6thread17LinearCombinationISK_Li1EffLNS1L_9ScaleType4KindE0ELNS_15FloatRoundStyleE2ESK_EENS1_15EpilogueDefaultEEEEEvvEEEEvNT_6ParamsE:
[----:B------:R-:W0:Y:S01]  /*0000*/  LDC R1, c[0x0][0x28] ;  /* 0x00000a00ff017b82 */ /* 0x000e220000000800 */
[----:B------:R-:W1:Y:S01]  /*0010*/  S2R R95, SR_TID.X ;  /* 0x00000000005f7919 */ /* 0x000e620000002100 */
[----:B------:R-:W-:Y:S01]  /*0020*/  ELECT P0, URZ, PT ;  /* 0x00000000003f782f */ /* 0x000fe20003800000 */
[----:B------:R-:W-:Y:S01]  /*0030*/  BSSY B0, `(.L_x_0) ;  /* 0x000000f000007945 */ /* 0x000fe20003800000 */
[--C-:B-1----:R-:W-:Y:S02]  /*0040*/  SHF.R.U32.HI R0, RZ, 0x5, R95.reuse ;  /* 0x00000005ff007819 */ /* 0x102fe4000001165f */
[----:B------:R-:W-:-:S03]  /*0050*/  SHF.R.U32.HI R7, RZ, 0x7, R95 ;  /* 0x00000007ff077819 */ /* 0x000fc6000001165f */
[----:B------:R-:W1:Y:S04]  /*0060*/  SHFL.IDX PT, R3, R0, RZ, 0x1f ;  /* 0x00001fff00037589 */ /* 0x000e6800000e0000 */
[----:B------:R2:W3:Y:S01]  /*0070*/  SHFL.IDX PT, R2, R7, RZ, 0x1f ;  /* 0x00001fff07027589 */ /* 0x0004e200000e0000 */
[----:B-1----:R-:W-:-:S13]  /*0080*/  ISETP.NE.OR P0, PT, R3, RZ, !P0 ;  /* 0x000000ff0300720c */ /* 0x002fda0004705670 */
[----:B0-23--:R-:W-:Y:S05]  /*0090*/  @P0 BRA `(.L_x_1) ;  /* 0x0000000000200947 */ /* 0x00dfea0003800000 */
[----:B------:R-:W-:Y:S02]  /*00a0*/  ULDC.64 UR4, c[0x0][0x198] ;  /* 0x0000660000047ab9 */ /* 0x000fe40000000a00 */
[----:B------:R-:W-:Y:S02]  /*00b0*/  UIADD3 UR6, UP0, UR4, 0xf0, URZ ;  /* 0x000000f004067890 */ /* 0x000fe4000ff1e03f */
[----:B------:R-:W-:Y:S02]  /*00c0*/  UIADD3 UR4, UP1, UR4, 0x1f0, URZ ;  /* 0x000001f004047890 */ /* 0x000fe4000ff3e03f */
[----:B------:R-:W-:Y:S02]  /*00d0*/  UIADD3.X UR7, URZ, UR5, URZ, UP0, !UPT ;  /* 0x000000053f077290 */ /* 0x000fe400087fe43f */
[----:B------:R-:W-:-:S07]  /*00e0*/  UIADD3.X UR5, URZ, UR5, URZ, UP1, !UPT ;  /* 0x000000053f057290 */ /* 0x000fce0008ffe43f */
[----:B------:R0:W-:Y:S02]  /*00f0*/  UTMACCTL.PF [UR6] ;  /* 0x00000000060079b9 */ /* 0x0001e40008040000 */
[----:B------:R0:W-:Y:S02]  /*0100*/  UTMACCTL.PF [UR4] ;  /* 0x00000000040079b9 */ /* 0x0001e40008040000 */
[----:B0-----:R-:W-:Y:S01]  /*0110*/  NOP ;  /* 0x0000000000007918 */ /* 0x001fe20000000000 */
.L_x_1:
[----:B------:R-:W-:Y:S05]  /*0120*/  BSYNC B0 ;  /* 0x0000000000007941 */ /* 0x000fea0003800000 */
.L_x_0:
[----:B------:R-:W0:Y:S01]  /*0130*/  SHFL.IDX PT, R5, R0, RZ, 0x1f ;  /* 0x00001fff00057589 */ /* 0x000e2200000e0000 */
[----:B------:R-:W-:-:S04]  /*0140*/  SHF.R.S32.HI R4, RZ, 0x1f, R95 ;  /* 0x0000001fff047819 */ /* 0x000fc8000001145f */
[----:B------:R-:W-:Y:S02]  /*0150*/  LEA.HI R4, R4, R95, RZ, 0x7 ;  /* 0x0000005f04047211 */ /* 0x000fe400078f38ff */
[----:B0-----:R-:W-:-:S13]  /*0160*/  ISETP.NE.AND P0, PT, R5, RZ, PT ;  /* 0x000000ff0500720c */ /* 0x001fda0003f05270 */
[----:B------:R-:W-:Y:S05]  /*0170*/  @P0 BRA `(.L_x_2) ;  /* 0x0000000000700947 */ /* 0x000fea0003800000 */
[----:B------:R-:W0:Y:S01]  /*0180*/  S2UR UR8, SR_CgaCtaId ;  /* 0x00000000000879c3 */ /* 0x000e220000008800 */
[----:B------:R-:W-:Y:S01]  /*0190*/  UMOV UR4, 0x400 ;  /* 0x0000040000047882 */ /* 0x000fe20000000000 */
[----:B------:R-:W-:Y:S01]  /*01a0*/  UMOV UR5, 0x1 ;  /* 0x0000000100057882 */ /* 0x000fe20000000000 */
[----:B------:R-:W-:Y:S01]  /*01b0*/  UMOV UR6, 0xa ;  /* 0x0000000a00067882 */ /* 0x000fe20000000000 */
[----:B------:R-:W-:Y:S01]  /*01c0*/  ELECT P0, URZ, PT ;  /* 0x00000000003f782f */ /* 0x000fe20003800000 */
[----:B------:R-:W-:-:S04]  /*01d0*/  UIADD3 UR6, -UR6, 0x100000, URZ ;  /* 0x0010000006067890 */ /* 0x000fc8000fffe13f */
[----:B------:R-:W-:Y:S02]  /*01e0*/  USHF.L.U32 UR7, UR6, 0xb, URZ ;  /* 0x0000000b06077899 */ /* 0x000fe4000800063f */
[----:B------:R-:W-:Y:S02]  /*01f0*/  USHF.L.U32 UR6, UR6, 0x1, URZ ;  /* 0x0000000106067899 */ /* 0x000fe4000800063f */
[----:B0-----:R-:W-:Y:S02]  /*0200*/  ULEA UR8, UR8, UR4, 0x18 ;  /* 0x0000000408087291 */ /* 0x001fe4000f8ec03f */
[----:B------:R-:W-:-:S04]  /*0210*/  UIADD3 UR4, -UR5, 0x100000, URZ ;  /* 0x0010000005047890 */ /* 0x000fc8000fffe13f */
[----:B------:R-:W-:Y:S02]  /*0220*/  USHF.L.U32 UR5, UR4, 0xb, URZ ;  /* 0x0000000b04057899 */ /* 0x000fe4000800063f */
[----:B------:R-:W-:Y:S01]  /*0230*/  USHF.L.U32 UR4, UR4, 0x1, URZ ;  /* 0x0000000104047899 */ /* 0x000fe2000800063f */
[----:B------:R-:W0:Y:S11]  /*0240*/  FENCE.VIEW.ASYNC.S ;  /* 0x00000000000073c6 */ /* 0x000e360000000000 */
[----:B0-----:R0:W1:Y:S01]  /*0250*/  SYNCS.EXCH.64 URZ, [UR8], UR4 ;  /* 0x00000004083f75b2 */ /* 0x0010620008000100 */
[----:B------:R0:W2:Y:S01]  /*0260*/  SYNCS.EXCH.64 URZ, [UR8+0x38], UR6 ;  /* 0x00003806083f75b2 */ /* 0x0000a20008000100 */
[----:B------:R0:W3:Y:S01]  /*0270*/  SYNCS.EXCH.64 URZ, [UR8+0x8], UR4 ;  /* 0x00000804083f75b2 */ /* 0x0000e20008000100 */
[----:B------:R0:W4:Y:S01]  /*0280*/  SYNCS.EXCH.64 URZ, [UR8+0x40], UR6 ;  /* 0x00004006083f75b2 */ /* 0x0001220008000100 */
[----:B------:R0:W0:Y:S01]  /*0290*/  SYNCS.EXCH.64 URZ, [UR8+0x10], UR4 ;  /* 0x00001004083f75b2 */ /* 0x0000220008000100 */
        /* <DEDUP_REMOVED lines=9> */
[----:B------:R-:W-:Y:S01]  /*0330*/  NOP ;  /* 0x0000000000007918 */ /* 0x000fe20000000000 */
.L_x_2:
[----:B0-----:R-:W0:Y:S01]  /*0340*/  S2UR UR8, SR_CTAID.X ;  /* 0x00000000000879c3 */ /* 0x001e220000002500 */
[----:B------:R-:W-:Y:S01]  /*0350*/  LOP3.LUT R4, R4, 0xffffff80, RZ, 0xc0, !PT ;  /* 0xffffff8004047812 */ /* 0x000fe200078ec0ff */
[----:B------:R-:W5:Y:S01]  /*0360*/  SHFL.IDX PT, R0, R0, RZ, 0x1f ;  /* 0x00001fff00007589 */ /* 0x000f6200000e0000 */
[----:B------:R-:W-:Y:S01]  /*0370*/  SHF.R.S32.HI R10, RZ, 0x1f, R5 ;  /* 0x0000001fff0a7819 */ /* 0x000fe20000011405 */
[----:B------:R-:W-:Y:S01]  /*0380*/  ULDC UR4, c[0x0][0x150] ;  /* 0x0000540000047ab9 */ /* 0x000fe20000000800 */
[----:B------:R-:W-:Y:S01]  /*0390*/  ELECT P0, URZ, PT ;  /* 0x00000000003f782f */ /* 0x000fe20003800000 */
[----:B------:R-:W-:Y:S01]  /*03a0*/  IMAD.IADD R8, R95, 0x1, -R4 ;  /* 0x000000015f087824 */ /* 0x000fe200078e0a04 */
[----:B------:R-:W-:Y:S01]  /*03b0*/  LEA.HI R10, R10, R5, RZ, 0x2 ;  /* 0x000000050a0a7211 */ /* 0x000fe200078f10ff */
[----:B------:R-:W1:Y:S01]  /*03c0*/  S2R R4, SR_CTAID.Y ;  /* 0x0000000000047919 */ /* 0x000e620000002600 */
[----:B------:R-:W2:Y:S01]  /*03d0*/  LDC R12, c[0x0][0x144] ;  /* 0x00005100ff0c7b82 */ /* 0x000ea20000000800 */
[----:B------:R-:W-:Y:S01]  /*03e0*/  NOP ;  /* 0x0000000000007918 */ /* 0x000fe20000000000 */
[----:B------:R-:W-:Y:S01]  /*03f0*/  SHF.R.S32.HI R9, RZ, 0x1f, R8 ;  /* 0x0000001fff097819 */ /* 0x000fe20000011408 */
[----:B------:R-:W-:Y:S01]  /*0400*/  NOP ;  /* 0x0000000000007918 */ /* 0x000fe20000000000 */
[----:B------:R-:W-:Y:S01]  /*0410*/  LOP3.LUT R10, R10, 0x3ffffffc, RZ, 0xc0, !PT ;  /* 0x3ffffffc0a0a7812 */ /* 0x000fe200078ec0ff */
[----:B------:R-:W-:Y:S01]  /*0420*/  IMAD.MOV.U32 R22, RZ, RZ, 0x1 ;  /* 0x00000001ff167424 */ /* 0x000fe200078e00ff */
[----:B------:R-:W-:-:S02]  /*0430*/  LEA.HI R9, R9, R8, RZ, 0x3 ;  /* 0x0000000809097211 */ /* 0x000fc400078f18ff */
[----:B------:R-:W3:Y:S01]  /*0440*/  LDC R13, c[0x0][0x140] ;  /* 0x00005000ff0d7b82 */ /* 0x000ee20000000800 */
[----:B------:R-:W-:Y:S01]  /*0450*/  IMAD.IADD R10, R5, 0x1, -R10 ;  /* 0x00000001050a7824 */ /* 0x000fe200078e0a0a */
[--C-:B------:R-:W-:Y:S02]  /*0460*/  SHF.R.S32.HI R6, RZ, 0x3, R9.reuse ;  /* 0x00000003ff067819 */ /* 0x100fe40000011409 */
[----:B------:R-:W-:Y:S02]  /*0470*/  SHF.R.S32.HI R9, RZ, 0x1f, R9 ;  /* 0x0000001fff097819 */ /* 0x000fe40000011409 */
[----:B------:R-:W-:Y:S02]  /*0480*/  ISETP.NE.AND P3, PT, R2, RZ, PT ;  /* 0x000000ff0200720c */ /* 0x000fe40003f65270 */
[----:B0-----:R-:W-:Y:S02]  /*0490*/  I2FP.F32.U32 R11, UR8 ;  /* 0x00000008000b7c45 */ /* 0x001fe40008201000 */
[----:B------:R-:W-:-:S02]  /*04a0*/  LEA.HI R9, R9, R6, RZ, 0x2 ;  /* 0x0000000609097211 */ /* 0x000fc400078f10ff */
[----:B-----5:R-:W-:Y:S01]  /*04b0*/  ISETP.NE.OR P0, PT, R0, RZ, !P0 ;  /* 0x000000ff0000720c */ /* 0x020fe20004705670 */
[----:B------:R-:W-:Y:S01]  /*04c0*/  FMUL R11, R11, UR4 ;  /* 0x000000040b0b7c20 */ /* 0x000fe20008400000 */
[----:B------:R-:W-:Y:S01]  /*04d0*/  LOP3.LUT R9, R9, 0xfffffffc, RZ, 0xc0, !PT ;  /* 0xfffffffc09097812 */ /* 0x000fe200078ec0ff */
[----:B------:R-:W-:Y:S01]  /*04e0*/  ULDC UR4, c[0x0][0x154] ;  /* 0x0000550000047ab9 */ /* 0x000fe20000000800 */
[----:B------:R-:W-:-:S03]  /*04f0*/  SHF.R.S32.HI R0, RZ, 0x1f, R3 ;  /* 0x0000001fff007819 */ /* 0x000fc60000011403 */
[----:B------:R-:W0:Y:S01]  /*0500*/  F2I.U32.TRUNC.NTZ R11, R11 ;  /* 0x0000000b000b7305 */ /* 0x000e22000020f000 */
[----:B------:R-:W-:Y:S01]  /*0510*/  IMAD.IADD R9, R6, 0x1, -R9 ;  /* 0x0000000106097824 */ /* 0x000fe200078e0a09 */
[----:B------:R-:W-:-:S03]  /*0520*/  LEA.HI R0, R0, R3, RZ, 0x2 ;  /* 0x0000000300007211 */ /* 0x000fc600078f10ff */
[----:B------:R-:W-:Y:S01]  /*0530*/  IMAD R10, R10, 0x4, R9 ;  /* 0x000000040a0a7824 */ /* 0x000fe200078e0209 */
[----:B------:R-:W-:Y:S01]  /*0540*/  VOTEU.ALL UP0, P0 ;  /* 0x00000000003f7886 */ /* 0x000fe20000000000 */
[----:B------:R-:W-:Y:S01]  /*0550*/  LOP3.LUT R0, R0, 0xfffffffc, RZ, 0xc0, !PT ;  /* 0xfffffffc00007812 */ /* 0x000fe200078ec0ff */
[----:B------:R-:W-:Y:S01]  /*0560*/  VOTEU.ALL UP1, P0 ;  /* 0x00000000003f7886 */ /* 0x000fe20000020000 */
[C---:B------:R-:W-:Y:S01]  /*0570*/  IMAD.SHL.U32 R19, R10.reuse, 0x4, RZ ;  /* 0x000000040a137824 */ /* 0x040fe200078e00ff */
[----:B------:R-:W-:Y:S01]  /*0580*/  SHF.R.S32.HI R9, RZ, 0x1f, R10 ;  /* 0x0000001fff097819 */ /* 0x000fe2000001140a */
[----:B------:R-:W5:Y:S01]  /*0590*/  @!UP0 S2UR UR7, SR_CgaCtaId ;  /* 0x00000000000789c3 */ /* 0x000f620000008800 */
[----:B------:R-:W-:Y:S01]  /*05a0*/  IMAD.IADD R3, R3, 0x1, -R0 ;  /* 0x0000000103037824 */ /* 0x000fe200078e0a00 */
[----:B------:R-:W-:Y:S01]  /*05b0*/  @!UP0 UMOV UR6, 0x400 ;  /* 0x0000040000068882 */ /* 0x000fe20000000000 */
[----:B------:R-:W-:Y:S01]  /*05c0*/  LEA.HI R9, R9, R10, RZ, 0x2 ;  /* 0x0000000a09097211 */ /* 0x000fe200078f10ff */
[----:B0-----:R-:W-:Y:S01]  /*05d0*/  IMAD.MOV R15, RZ, RZ, -R11 ;  /* 0x000000ffff0f7224 */ /* 0x001fe200078e0a0b */
[----:B------:R-:W-:-:S02]  /*05e0*/  LOP3.LUT R19, R10, 0xc, R19, 0x78, !PT ;  /* 0x0000000c0a137812 */ /* 0x000fc400078e7813 */
[----:B------:R-:W-:Y:S01]  /*05f0*/  LOP3.LUT R11, R9, 0xfffffffc, RZ, 0xc0, !PT ;  /* 0xfffffffc090b7812 */ /* 0x000fe200078ec0ff */
[----:B--2---:R-:W-:Y:S01]  /*0600*/  IMAD R6, R12, R15, UR8 ;  /* 0x000000080c067e24 */ /* 0x004fe2000f8e020f */
[----:B-1----:R-:W-:Y:S01]  /*0610*/  I2FP.F32.U32 R12, R4 ;  /* 0x00000004000c7245 */ /* 0x002fe20000201000 */
[----:B------:R-:W0:Y:S01]  /*0620*/  LDC R9, c[0x0][0x148] ;  /* 0x00005200ff097b82 */ /* 0x000e220000000800 */
[----:B------:R-:W-:Y:S01]  /*0630*/  ISETP.NE.AND P1, PT, R3, 0x3, PT ;  /* 0x000000030300780c */ /* 0x000fe20003f25270 */
[----:B------:R-:W-:Y:S01]  /*0640*/  IMAD.IADD R11, R10, 0x1, -R11 ;  /* 0x000000010a0b7824 */ /* 0x000fe200078e0a0b */
[----:B---3--:R-:W-:Y:S01]  /*0650*/  ISETP.EQ.U32.AND P2, PT, R13, 0x1, PT ;  /* 0x000000010d00780c */ /* 0x008fe20003f42070 */
[----:B------:R-:W-:Y:S01]  /*0660*/  FMUL R12, R12, UR4 ;  /* 0x000000040c0c7c20 */ /* 0x000fe20008400000 */
[----:B------:R-:W-:Y:S01]  /*0670*/  UMOV UR4, 0x20 ;  /* 0x0000002000047882 */ /* 0x000fe20000000000 */
[----:B------:R-:W-:Y:S01]  /*0680*/  ISETP.EQ.OR P1, PT, R3, RZ, !P1 ;  /* 0x000000ff0300720c */ /* 0x000fe20004f22670 */
[----:B------:R-:W-:-:S04]  /*0690*/  @!UP0 UIADD3 UR4, -UR4, 0x100000, URZ ;  /* 0x0010000004048890 */ /* 0x000fc8000fffe13f */
[----:B------:R-:W-:Y:S02]  /*06a0*/  @!UP0 USHF.L.U32 UR5, UR4, 0xb, URZ ;  /* 0x0000000b04058899 */ /* 0x000fe4000800063f */
[----:B------:R-:W-:Y:S01]  /*06b0*/  @!UP0 USHF.L.U32 UR4, UR4, 0x1, URZ ;  /* 0x0000000104048899 */ /* 0x000fe2000800063f */
[----:B------:R-:W-:Y:S01]  /*06c0*/  ISETP.NE.AND P4, PT, R11, R6, PT ;  /* 0x000000060b00720c */ /* 0x000fe20003f85270 */
[----:B------:R-:W1:Y:S01]  /*06d0*/  F2I.U32.TRUNC.NTZ R12, R12 ;  /* 0x0000000c000c7305 */ /* 0x000e62000020f000 */
[----:B------:R-:W-:Y:S01]  /*06e0*/  ISETP.EQ.AND P1, PT, R2, RZ, P1 ;  /* 0x000000ff0200720c */ /* 0x000fe20000f22270 */
[----:B-----5:R-:W-:-:S03]  /*06f0*/  @!UP0 ULEA UR6, UR7, UR6, 0x18 ;  /* 0x0000000607068291 */ /* 0x020fc6000f8ec03f */
[----:B------:R-:W-:Y:S01]  /*0700*/  SEL R18, RZ, 0x1, !P1 ;  /* 0x00000001ff127807 */ /* 0x000fe20004800000 */
[----:B------:R-:W-:Y:S01]  /*0710*/  VOTEU.ALL UP0, P0 ;  /* 0x00000000003f7886 */ /* 0x000fe20000000000 */
[----:B------:R-:W-:Y:S01]  /*0720*/  LOP3.LUT P0, RZ, R8, 0x7, RZ, 0xc0, !PT ;  /* 0x0000000708ff7812 */ /* 0x000fe2000780c0ff */
[----:B------:R-:W-:-:S04]  /*0730*/  VIADD R8, R2, 0xffffffff ;  /* 0xffffffff02087836 */ /* 0x000fc80000000000 */
[----:B------:R-:W-:Y:S02]  /*0740*/  @P4 SHF.R.S32.HI R0, RZ, 0x1f, R19 ;  /* 0x0000001fff004819 */ /* 0x000fe40000011413 */
[----:B------:R-:W-:Y:S01]  /*0750*/  ISETP.LT.U32.AND P0, PT, R19, 0x8, !P0 ;  /* 0x000000081300780c */ /* 0x000fe20004701070 */
[----:B-1----:R-:W-:Y:S01]  /*0760*/  IMAD.MOV R23, RZ, RZ, -R12 ;  /* 0x000000ffff177224 */ /* 0x002fe200078e0a0c */
[----:B------:R-:W-:Y:S01]  /*0770*/  @P4 LEA.HI R0, R0, R19, RZ, 0x2 ;  /* 0x0000001300004211 */ /* 0x000fe200078f10ff */
[----:B------:R-:W1:Y:S02]  /*0780*/  FENCE.VIEW.ASYNC.S ;  /* 0x00000000000073c6 */ /* 0x000e640000000000 */
[----:B-1----:R1:W2:Y:S01]  /*0790*/  @!UP0 SYNCS.EXCH.64 URZ, [UR6+0x80], UR4 ;  /* 0x00008004063f85b2 */ /* 0x0022a20008000100 */
[----:B------:R-:W-:Y:S01]  /*07a0*/  ISETP.GE.U32.AND P6, PT, R8, 0x2, PT ;  /* 0x000000020800780c */ /* 0x000fe20003fc6070 */
[----:B0-----:R-:W-:Y:S01]  /*07b0*/  IMAD R11, R9, R23, R4 ;  /* 0x00000017090b7224 */ /* 0x001fe200078e0204 */
[----:B------:R-:W-:-:S02]  /*07c0*/  @P4 SHF.R.S32.HI R0, RZ, 0x2, R0 ;  /* 0x00000002ff004819 */ /* 0x000fc40000011400 */
[----:B------:R-:W-:Y:S02]  /*07d0*/  SEL R18, R18, 0x2, P6 ;  /* 0x0000000212127807 */ /* 0x000fe40003000000 */
[----:B------:R-:W-:Y:S02]  /*07e0*/  @P4 ISETP.NE.AND P5, PT, R0, R11, PT ;  /* 0x0000000b0000420c */ /* 0x000fe40003fa5270 */
[----:B------:R-:W-:Y:S02]  /*07f0*/  SEL R11, RZ, 0x1, !P0 ;  /* 0x00000001ff0b7807 */ /* 0x000fe40004000000 */
[----:B------:R-:W-:Y:S02]  /*0800*/  @P4 SEL R22, RZ, 0x1, P5 ;  /* 0x00000001ff164807 */ /* 0x000fe40002800000 */
[----:B------:R-:W-:Y:S02]  /*0810*/  LOP3.LUT R0, R95, 0x7f, RZ, 0xc0, !PT ;  /* 0x0000007f5f007812 */ /* 0x000fe400078ec0ff */
[----:B------:R-:W-:Y:S01]  /*0820*/  LOP3.LUT R22, R22, R11, RZ, 0xc0, !PT ;  /* 0x0000000b16167212 */ /* 0x000fe200078ec0ff */
[----:B------:R1:W0:Y:S01]  /*0830*/  @!UP1 SYNCS.EXCH.64 URZ, [UR6+0x88], UR4 ;  /* 0x00008804063f95b2 */ /* 0x0002220008000100 */
[----:B------:R-:W-:Y:S01]  /*0840*/  NOP ;  /* 0x0000000000007918 */ /* 0x000fe20000000000 */
[----:B-12---:R-:W-:Y:S05]  /*0850*/  @!P2 BRA `(.L_x_3) ;  /* 0x000000000008a947 */ /* 0x006fea0003800000 */
[----:B0---4-:R-:W-:Y:S01]  /*0860*/  UCGABAR_ARV ;  /* 0x00000000000079c7 */ /* 0x011fe20008000000 */
[----:B------:R-:W-:Y:S05]  /*0870*/  BRA `(.L_x_4) ;  /* 0x0000000000047947 */ /* 0x000fea0003800000 */
.L_x_3:
[----:B0---4-:R-:W-:Y:S01]  /*0880*/  NOP ;  /* 0x0000000000007918 */ /* 0x011fe20000000000 */
.L_x_4:
[----:B------:R-:W0:Y:S01]  /*0890*/  LDC R2, c[0x0][0x65c] ;  /* 0x00019700ff027b82 */ /* 0x000e220000000800 */
[----:B------:R-:W-:Y:S02]  /*08a0*/  IMAD.U32 R10, RZ, RZ, UR8 ;  /* 0x00000008ff0a7e24 */ /* 0x000fe4000f8e00ff */
[----:B------:R-:W-:Y:S01]  /*08b0*/  IMAD.MOV.U32 R11, RZ, RZ, RZ ;  /* 0x000000ffff0b7224 */ /* 0x000fe200078e00ff */
[----:B0-----:R-:W-:-:S04]  /*08c0*/  ISETP.NE.AND P1, PT, R2, 0x1, PT ;  /* 0x000000010200780c */ /* 0x001fc80003f25270 */
[----:B------:R-:W-:-:S09]  /*08d0*/  P2R R5, PR, RZ, 0x2 ;  /* 0x00000002ff057803 */ /* 0x000fd20000000000 */
[----:B------:R-:W0:Y:S01]  /*08e0*/  @P1 LDC R17, c[0x0][0x10] ;  /* 0x00000400ff111b82 */ /* 0x000e220000000800 */
[----:B------:R-:W-:Y:S02]  /*08f0*/  @P1 IMAD.MOV.U32 R5, RZ, RZ, RZ ;  /* 0x000000ffff051224 */ /* 0x000fe400078e00ff */
[----:B------:R-:W-:-:S05]  /*0900*/  @P1 IMAD.MOV.U32 R15, RZ, RZ, RZ ;  /* 0x000000ffff0f1224 */ /* 0x000fca00078e00ff */
[----:B------:R-:W1:Y:S01]  /*0910*/  @!P1 LDC R13, c[0x0][0xc] ;  /* 0x00000300ff0d9b82 */ /* 0x000e620000000800 */
[----:B------:R-:W-:Y:S01]  /*0920*/  ULDC UR4, c[0x0][0xc] ;  /* 0x0000030000047ab9 */ /* 0x000fe20000000800 */
[----:B------:R-:W-:Y:S01]  /*0930*/  ULDC UR5, c[0x0][0x10] ;  /* 0x0000040000057ab9 */ /* 0x000fe20000000800 */
[----:B------:R-:W-:Y:S01]  /*0940*/  ULDC UR6, c[0x0][0x14] ;  /* 0x0000050000067ab9 */ /* 0x000fe20000000800 */
[----:B------:R-:W-:-:S04]  /*0950*/  UIMAD.WIDE.U32 UR4, UR4, UR5, URZ ;  /* 0x00000005040472a5 */ /* 0x000fc8000f8e003f */
[----:B------:R-:W-:Y:S02]  /*0960*/  UIMAD.WIDE.U32 UR36, UR4, UR6, URZ ;  /* 0x00000006042472a5 */ /* 0x000fe4000f8e003f */
[----:B------:R-:W-:-:S04]  /*0970*/  UIMAD UR42, UR5, UR6, URZ ;  /* 0x00000006052a72a4 */ /* 0x000fc8000f8e023f */
[----:B------:R-:W-:Y:S01]  /*0980*/  UIADD3 UR42, UR37, UR42, URZ ;  /* 0x0000002a252a7290 */ /* 0x000fe2000fffe03f */
[----:B0-----:R-:W-:-:S04]  /*0990*/  @P1 IMAD.WIDE.U32 R16, R17, UR8, R4 ;  /* 0x0000000811101c25 */ /* 0x001fc8000f8e0004 */
[----:B------:R-:W-:Y:S02]  /*09a0*/  @P1 IMAD.IADD R17, R17, 0x1, R15 ;  /* 0x0000000111111824 */ /* 0x000fe400078e020f */
[----:B-1----:R-:W-:-:S04]  /*09b0*/  @!P1 IMAD.WIDE.U32 R10, R4, R13, R10 ;  /* 0x0000000d040a9225 */ /* 0x002fc800078e000a */
[----:B------:R-:W-:Y:S02]  /*09c0*/  @!P1 IMAD.MOV.U32 R16, RZ, RZ, R10 ;  /* 0x000000ffff109224 */ /* 0x000fe400078e000a */
[----:B------:R-:W-:Y:S01]  /*09d0*/  @!P1 IMAD.MOV.U32 R17, RZ, RZ, R11 ;  /* 0x000000ffff119224 */ /* 0x000fe200078e000b */
[----:B------:R-:W-:Y:S06]  /*09e0*/  @!P2 BRA `(.L_x_5) ;  /* 0x00000000000ca947 */ /* 0x000fec0003800000 */
[----:B------:R-:W-:Y:S01]  /*09f0*/  UCGABAR_WAIT ;  /* 0x0000000000007dc7 */ /* 0x000fe20008000000 */
[----:B------:R-:W-:Y:S01]  /*0a00*/  CCTL.IVALL ;  /* 0x00000000ff00798f */ /* 0x000fe20002000000 */
[----:B------:R-:W-:Y:S05]  /*0a10*/  BRA `(.L_x_6) ;  /* 0x0000000000047947 */ /* 0x000fea0003800000 */
.L_x_5:
[----:B------:R-:W-:Y:S06]  /*0a20*/  BAR.SYNC.DEFER_BLOCKING 0x0 ;  /* 0x0000000000007b1d */ /* 0x000fec0000010000 */
.L_x_6:
[----:B------:R-:W-:Y:S05]  /*0a30*/  @!P3 BRA `(.L_x_7) ;  /* 0x0000005c00c4b947 */ /* 0x000fea0003800000 */
[----:B------:R-:W-:-:S13]  /*0a40*/  ISETP.GT.U32.AND P0, PT, R8, 0x1, PT ;  /* 0x000000010800780c */ /* 0x000fda0003f04070 */
[----:B------:R-:W-:Y:S05]  /*0a50*/  @P0 EXIT ;  /* 0x000000000000094d */ /* 0x000fea0003800000 */
[----:B------:R-:W-:Y:S01]  /*0a60*/  ULDC.64 UR4, c[0x0][0x650] ;  /* 0x0001940000047ab9 */ /* 0x000fe20000000a00 */
[----:B------:R-:W-:Y:S01]  /*0a70*/  PRMT R3, RZ, 0x7610, R3 ;  /* 0x00007610ff037816 */ /* 0x000fe20000000003 */
[----:B------:R-:W-:Y:S01]  /*0a80*/  IMAD.MOV.U32 R103, RZ, RZ, -0x1 ;  /* 0xffffffffff677424 */ /* 0x000fe200078e00ff */
[----:B------:R-:W-:Y:S01]  /*0a90*/  ISETP.GE.U32.AND P0, PT, R16, UR4, PT ;  /* 0x0000000410007c0c */ /* 0x000fe2000bf06070 */
[----:B------:R-:W-:Y:S02]  /*0aa0*/  IMAD.MOV.U32 R100, RZ, RZ, -0x1 ;  /* 0xffffffffff647424 */ /* 0x000fe400078e00ff */
[----:B------:R-:W-:Y:S01]  /*0ab0*/  IMAD.MOV.U32 R101, RZ, RZ, -0x1 ;  /* 0xffffffffff657424 */ /* 0x000fe200078e00ff */
[----:B------:R-:W-:-:S13]  /*0ac0*/  ISETP.GE.U32.AND.EX P0, PT, R17, UR5, PT, P0 ;  /* 0x0000000511007c0c */ /* 0x000fda000bf06100 */
[----:B------:R-:W-:Y:S05]  /*0ad0*/  @P0 BRA `(.L_x_8) ;  /* 0x0000000400280947 */ /* 0x000fea0003800000 */
[----:B------:R-:W0:Y:S01]  /*0ae0*/  LDC.64 R24, c[0x0][0x628] ;  /* 0x00018a00ff187b82 */ /* 0x000e220000000a00 */
[----:B------:R-:W-:Y:S02]  /*0af0*/  IMAD.MOV.U32 R10, RZ, RZ, R16 ;  /* 0x000000ffff0a7224 */ /* 0x000fe400078e0010 */
[----:B------:R-:W-:-:S05]  /*0b00*/  IMAD.MOV.U32 R11, RZ, RZ, R17 ;  /* 0x000000ffff0b7224 */ /* 0x000fca00078e0011 */
[----:B------:R-:W1:Y:S08]  /*0b10*/  LDC R8, c[0x0][0x630] ;  /* 0x00018c00ff087b82 */ /* 0x000e700000000800 */
[----:B------:R-:W2:Y:S01]  /*0b20*/  LDC.64 R26, c[0x0][0x620] ;  /* 0x00018800ff1a7b82 */ /* 0x000ea20000000a00 */
[----:B0-----:R-:W-:-:S04]  /*0b30*/  ISETP.NE.U32.AND P0, PT, R24, RZ, PT ;  /* 0x000000ff1800720c */ /* 0x001fc80003f05070 */
[----:B------:R-:W-:-:S13]  /*0b40*/  ISETP.NE.AND.EX P0, PT, R25, RZ, PT, P0 ;  /* 0x000000ff1900720c */ /* 0x000fda0003f05300 */
[----:B-12---:R-:W-:Y:S05]  /*0b50*/  @!P0 BRA `(.L_x_9) ;  /* 0x0000000000288947 */ /* 0x006fea0003800000 */
[----:B------:R-:W0:Y:S02]  /*0b60*/  LDC R3, c[0x0][0x634] ;  /* 0x00018d00ff037b82 */ /* 0x000e240000000800 */
[----:B0-----:R-:W-:-:S05]  /*0b70*/  IADD3 R3, P0, R16, R3, RZ ;  /* 0x0000000310037210 */ /* 0x001fca0007f1e0ff */
[----:B------:R-:W-:-:S04]  /*0b80*/  IMAD.X R21, RZ, RZ, R17, P0 ;  /* 0x000000ffff157224 */ /* 0x000fc800000e0611 */
[----:B------:R-:W-:-:S04]  /*0b90*/  IMAD.WIDE.U32 R10, R21, R24, RZ ;  /* 0x00000018150a7225 */ /* 0x000fc800078e00ff */
[----:B------:R-:W-:-:S04]  /*0ba0*/  IMAD.WIDE.U32 R12, P0, R3, R25, R10 ;  /* 0x00000019030c7225 */ /* 0x000fc8000780000a */
[----:B------:R-:W-:-:S04]  /*0bb0*/  IMAD.WIDE.U32 R10, R3, R24, RZ ;  /* 0x00000018030a7225 */ /* 0x000fc800078e00ff */
[----:B------:R-:W-:Y:S01]  /*0bc0*/  IMAD.X R15, RZ, RZ, RZ, P0 ;  /* 0x000000ffff0f7224 */ /* 0x000fe200000e06ff */
[----:B------:R-:W-:Y:S01]  /*0bd0*/  IADD3 RZ, P0, R11, R12, RZ ;  /* 0x0000000c0bff7210 */ /* 0x000fe20007f1e0ff */
[----:B------:R-:W-:-:S04]  /*0be0*/  IMAD.MOV.U32 R14, RZ, RZ, R13 ;  /* 0x000000ffff0e7224 */ /* 0x000fc800078e000d */
[----:B------:R-:W-:-:S08]  /*0bf0*/  IMAD.WIDE.U32.X R10, R21, R25, R14, P0 ;  /* 0x00000019150a7225 */ /* 0x000fd000000e040e */
.L_x_9:
[----:B------:R-:W0:Y:S01]  /*0c00*/  LDC.64 R30, c[0x0][0x640] ;  /* 0x00019000ff1e7b82 */ /* 0x000e220000000a00 */
[-CC-:B------:R-:W-:Y:S01]  /*0c10*/  SHF.R.U64 R101, R10, R8.reuse, R11.reuse ;  /* 0x000000080a657219 */ /* 0x180fe2000000120b */
[----:B------:R-:W-:Y:S01]  /*0c20*/  IMAD R29, R9, R23, R4 ;  /* 0x00000017091d7224 */ /* 0x000fe200078e0204 */
[----:B------:R-:W-:Y:S01]  /*0c30*/  SHF.R.U32.HI R3, RZ, R8, R11 ;  /* 0x00000008ff037219 */ /* 0x000fe2000001160b */
[----:B------:R-:W-:Y:S01]  /*0c40*/  IMAD.MOV.U32 R23, RZ, RZ, 0x1 ;  /* 0x00000001ff177424 */ /* 0x000fe200078e00ff */
[----:B------:R-:W-:-:S03]  /*0c50*/  IADD3 R5, P0, RZ, -R101, RZ ;  /* 0x80000065ff057210 */ /* 0x000fc60007f1e0ff */
[----:B------:R-:W1:Y:S02]  /*0c60*/  LDC R12, c[0x0][0x618] ;  /* 0x00018600ff0c7b82 */ /* 0x000e640000000800 */
[----:B------:R-:W-:Y:S02]  /*0c70*/  IMAD.X R3, RZ, RZ, ~R3, P0 ;  /* 0x000000ffff037224 */ /* 0x000fe400000e0e03 */
[----:B------:R-:W-:-:S04]  /*0c80*/  IMAD.WIDE.U32 R10, R5, R26, R16 ;  /* 0x0000001a050a7225 */ /* 0x000fc800078e0010 */
[----:B------:R-:W2:Y:S01]  /*0c90*/  LDC R20, c[0x0][0x608] ;  /* 0x00018200ff147b82 */ /* 0x000ea20000000800 */
[----:B------:R-:W-:Y:S02]  /*0ca0*/  IMAD R8, R3, R26, RZ ;  /* 0x0000001a03087224 */ /* 0x000fe400078e02ff */
[----:B------:R-:W-:Y:S02]  /*0cb0*/  IMAD.MOV.U32 R3, RZ, RZ, -0x1 ;  /* 0xffffffffff037424 */ /* 0x000fe400078e00ff */
[----:B------:R-:W-:-:S03]  /*0cc0*/  IMAD R5, R5, R27, R8 ;  /* 0x0000001b05057224 */ /* 0x000fc600078e0208 */
[----:B------:R-:W3:Y:S01]  /*0cd0*/  LDC R28, c[0x0][0x658] ;  /* 0x00019600ff1c7b82 */ /* 0x000ee20000000800 */
[----:B------:R-:W-:Y:S01]  /*0ce0*/  IMAD.IADD R5, R11, 0x1, R5 ;  /* 0x000000010b057824 */ /* 0x000fe200078e0205 */
[----:B0-----:R-:W-:-:S04]  /*0cf0*/  ISETP.NE.U32.AND P0, PT, R30, RZ, PT ;  /* 0x000000ff1e00720c */ /* 0x001fc80003f05070 */
[----:B------:R-:W-:Y:S02]  /*0d00*/  ISETP.NE.AND.EX P0, PT, R31, RZ, PT, P0 ;  /* 0x000000ff1f00720c */ /* 0x000fe40003f05300 */
[----:B------:R-:W0:Y:S01]  /*0d10*/  LDC R24, c[0x0][0x600] ;  /* 0x00018000ff187b82 */ /* 0x000e220000000800 */
[-CC-:B-1----:R-:W-:Y:S02]  /*0d20*/  SHF.R.U64 R14, R10, R12.reuse, R5.reuse ;  /* 0x0000000c0a0e7219 */ /* 0x182fe40000001205 */
[----:B------:R-:W-:-:S05]  /*0d30*/  SHF.R.U32.HI R5, RZ, R12, R5 ;  /* 0x0000000cff057219 */ /* 0x000fca0000011605 */
[----:B------:R-:W1:Y:S01]  /*0d40*/  LDC R15, c[0x0][0x648] ;  /* 0x00019200ff0f7b82 */ /* 0x000e620000000800 */
[-CC-:B--2---:R-:W-:Y:S02]  /*0d50*/  SHF.R.U64 R27, R14, R20.reuse, R5.reuse ;  /* 0x000000140e1b7219 */ /* 0x184fe40000001205 */
[----:B------:R-:W-:-:S05]  /*0d60*/  SHF.R.U32.HI R5, RZ, R20, R5 ;  /* 0x00000014ff057219 */ /* 0x000fca0000011605 */
[----:B------:R-:W2:Y:S01]  /*0d70*/  LDC R21, c[0x0][0x638] ;  /* 0x00018e00ff157b82 */ /* 0x000ea20000000800 */
[-CC-:B---3--:R-:W-:Y:S02]  /*0d80*/  SHF.R.U64 R20, R27, R28.reuse, R5.reuse ;  /* 0x0000001c1b147219 */ /* 0x188fe40000001205 */
[-C--:B------:R-:W-:Y:S02]  /*0d90*/  SHF.L.U32 R3, R3, R28.reuse, RZ ;  /* 0x0000001c03037219 */ /* 0x080fe400000006ff */
[----:B------:R-:W-:Y:S01]  /*0da0*/  SHF.R.U32.HI R5, RZ, R28, R5 ;  /* 0x0000001cff057219 */ /* 0x000fe20000011605 */
[----:B------:R-:W-:Y:S01]  /*0db0*/  IMAD.MOV.U32 R4, RZ, RZ, R20 ;  /* 0x000000ffff047224 */ /* 0x000fe200078e0014 */
[----:B------:R-:W-:Y:S01]  /*0dc0*/  LOP3.LUT R12, RZ, R3, RZ, 0x33, !PT ;  /* 0x00000003ff0c7212 */ /* 0x000fe200078e33ff */
[----:B------:R-:W3:Y:S01]  /*0dd0*/  LDC R25, c[0x0][0x610] ;  /* 0x00018400ff197b82 */ /* 0x000ee20000000800 */
[----:B------:R-:W-:Y:S05]  /*0de0*/  @!P0 BRA `(.L_x_10) ;  /* 0x0000000000288947 */ /* 0x000fea0003800000 */
[----:B------:R-:W4:Y:S02]  /*0df0*/  LDC R3, c[0x0][0x64c] ;  /* 0x00019300ff037b82 */ /* 0x000f240000000800 */
[----:B----4-:R-:W-:-:S05]  /*0e00*/  IADD3 R3, P0, R20, R3, RZ ;  /* 0x0000000314037210 */ /* 0x010fca0007f1e0ff */
        /* <DEDUP_REMOVED lines=8> */
.L_x_10:
[----:B-1----:R-:W-:Y:S01]  /*0e90*/  SHF.R.U64 R4, R4, R15, R5 ;  /* 0x0000000f04047219 */ /* 0x002fe20000001205 */
[----:B0-----:R-:W-:Y:S01]  /*0ea0*/  VIADD R5, R24, 0xffffffff ;  /* 0xffffffff18057836 */ /* 0x001fe20000000000 */
[----:B------:R-:W-:Y:S02]  /*0eb0*/  SHF.L.U32 R3, R23, R28, RZ ;  /* 0x0000001c17037219 */ /* 0x000fe400000006ff */
[----:B------:R-:W-:Y:S01]  /*0ec0*/  LOP3.LUT R12, R27, R12, RZ, 0xc0, !PT ;  /* 0x0000000c1b0c7212 */ /* 0x000fe200078ec0ff */
[----:B------:R-:W-:Y:S01]  /*0ed0*/  IMAD.MOV R8, RZ, RZ, -R4 ;  /* 0x000000ffff087224 */ /* 0x000fe200078e0a04 */
[----:B------:R-:W-:Y:S02]  /*0ee0*/  SEL R6, R6, R29, !P1 ;  /* 0x0000001d06067207 */ /* 0x000fe40004800000 */
[----:B------:R-:W-:Y:S01]  /*0ef0*/  LOP3.LUT R5, R14, R5, RZ, 0xc0, !PT ;  /* 0x000000050e057212 */ /* 0x000fe200078ec0ff */
[----:B------:R-:W-:Y:S02]  /*0f00*/  IMAD R9, R3, R4, R12 ;  /* 0x0000000403097224 */ /* 0x000fe400078e020c */
[----:B--2---:R-:W-:-:S02]  /*0f10*/  IMAD R3, R8, R21, R20 ;  /* 0x0000001508037224 */ /* 0x004fc400078e0214 */
[----:B---3--:R-:W-:Y:S02]  /*0f20*/  IMAD R6, R9, R25, R6 ;  /* 0x0000001909067224 */ /* 0x008fe400078e0206 */
[----:B------:R-:W-:Y:S02]  /*0f30*/  IMAD R103, R3, R24, R5 ;  /* 0x0000001803677224 */ /* 0x000fe400078e0205 */
[----:B------:R-:W-:-:S03]  /*0f40*/  IMAD.MOV.U32 R4, RZ, RZ, 0x1 ;  /* 0x00000001ff047424 */ /* 0x000fc600078e00ff */
[----:B------:R-:W-:Y:S02]  /*0f50*/  SEL R100, R103, R6, !P1 ;  /* 0x0000000667647207 */ /* 0x000fe40004800000 */
[----:B------:R-:W-:Y:S02]  /*0f60*/  PRMT R3, R4, 0x7610, R3 ;  /* 0x0000761004037816 */ /* 0x000fe40000000003 */
[----:B------:R-:W-:-:S07]  /*0f70*/  SEL R103, R6, R103, !P1 ;  /* 0x0000006706677207 */ /* 0x000fce0004800000 */
.L_x_8:
[----:B------:R-:W-:-:S08]  /*0f80*/  NOP ;  /* 0x0000000000007918 */ /* 0x000fd00000000000 */
[----:B------:R-:W0:Y:S02]  /*0f90*/  USETMAXREG.TRY_ALLOC.CTAPOOL UP0, 0xe8 ;  /* 0x000000e8000079c8 */ /* 0x000e240008000600 */
[----:B0-----:R-:W-:-:S13]  /*0fa0*/  PLOP3.LUT P0, PT, PT, PT, UP0, 0x80, 0x0 ;  /* 0x000000000000781c */ /* 0x001fda0003f0f008 */
[----:B------:R-:W-:Y:S05]  /*0fb0*/  @!P0 BRA `(.L_x_8) ;  /* 0xfffffffc00f08947 */ /* 0x000fea000383ffff */
[----:B------:R-:W-:Y:S01]  /*0fc0*/  ULDC.64 UR4, c[0x0][0x598] ;  /* 0x0001660000047ab9 */ /* 0x000fe20000000a00 */
[----:B------:R-:W-:Y:S01]  /*0fd0*/  ULDC.64 UR38, c[0x0][0x208] ;  /* 0x0000820000267ab9 */ /* 0x000fe20000000a00 */
[----:B------:R-:W-:-:S04]  /*0fe0*/  ISETP.NE.U32.AND P0, PT, RZ, UR4, PT ;  /* 0x00000004ff007c0c */ /* 0x000fc8000bf05070 */
[----:B------:R-:W-:-:S13]  /*0ff0*/  ISETP.NE.AND.EX P0, PT, RZ, UR5, PT, P0 ;  /* 0x00000005ff007c0c */ /* 0x000fda000bf05300 */
[----:B------:R-:W-:Y:S05]  /*1000*/  @!P0 BRA `(.L_x_11) ;  /* 0x00000000001c8947 */ /* 0x000fea0003800000 */
[----:B------:R-:W0:Y:S02]  /*1010*/  LDC.64 R4, c[0x0][0x598] ;  /* 0x00016600ff047b82 */ /* 0x000e240000000a00 */
[----:B0-----:R-:W2:Y:S02]  /*1020*/  LDG.E.64 R4, desc[UR38][R4.64] ;  /* 0x0000002604047981 */ /* 0x001ea4000c1e1b00 */
[----:B--2---:R-:W-:-:S04]  /*1030*/  ISETP.NE.U32.AND P0, PT, R4, RZ, PT ;  /* 0x000000ff0400720c */ /* 0x004fc80003f05070 */
[----:B------:R-:W-:-:S13]  /*1040*/  ISETP.NE.AND.EX P0, PT, R5, RZ, PT, P0 ;  /* 0x000000ff0500720c */ /* 0x000fda0003f05300 */
[----:B------:R-:W-:Y:S05]  /*1050*/  @!P0 BRA `(.L_x_11) ;  /* 0x0000000000088947 */ /* 0x000fea0003800000 */
[----:B------:R0:W5:Y:S01]  /*1060*/  LD.E R23, desc[UR38][R4.64] ;  /* 0x0000002604177980 */ /* 0x000162000c101900 */
[----:B------:R-:W-:Y:S05]  /*1070*/  BRA `(.L_x_12) ;  /* 0x0000000000247947 */ /* 0x000fea0003800000 */
.L_x_11:
[----:B------:R-:W-:Y:S02]  /*1080*/  ULDC.64 UR4, c[0x0][0x588] ;  /* 0x0001620000047ab9 */ /* 0x000fe40000000a00 */
[----:B------:R-:W-:-:S04]  /*1090*/  ISETP.NE.U32.AND P0, PT, RZ, UR4, PT ;  /* 0x00000004ff007c0c */ /* 0x000fc8000bf05070 */
[----:B------:R-:W-:-:S13]  /*10a0*/  ISETP.NE.AND.EX P0, PT, RZ, UR5, PT, P0 ;  /* 0x00000005ff007c0c */ /* 0x000fda000bf05300 */
[----:B------:R-:W-:Y:S05]  /*10b0*/  @!P0 BRA `(.L_x_13) ;  /* 0x00000000000c8947 */ /* 0x000fea0003800000 */
[----:B------:R-:W0:Y:S02]  /*10c0*/  LDC.64 R4, c[0x0][0x588] ;  /* 0x00016200ff047b82 */ /* 0x000e240000000a00 */
[----:B0-----:R1:W5:Y:S01]  /*10d0*/  LDG.E R23, desc[UR38][R4.64] ;  /* 0x0000002604177981 */ /* 0x001362000c1e1900 */
[----:B------:R-:W-:Y:S05]  /*10e0*/  BRA `(.L_x_12) ;  /* 0x0000000000087947 */ /* 0x000fea0003800000 */
.L_x_13:
[----:B------:R-:W-:Y:S02]  /*10f0*/  ULDC UR4, c[0x0][0x580] ;  /* 0x0001600000047ab9 */ /* 0x000fe40000000800 */
[----:B------:R-:W-:-:S07]  /*1100*/  IMAD.U32 R23, RZ, RZ, UR4 ;  /* 0x00000004ff177e24 */ /* 0x000fce000f8e00ff */
.L_x_12:
[----:B------:R-:W-:Y:S02]  /*1110*/  ULDC.64 UR4, c[0x0][0x5a0] ;  /* 0x0001680000047ab9 */ /* 0x000fe40000000a00 */
[----:B------:R-:W-:-:S04]  /*1120*/  ISETP.NE.U32.AND P0, PT, RZ, UR4, PT ;  /* 0x00000004ff007c0c */ /* 0x000fc8000bf05070 */
[----:B------:R-:W-:-:S13]  /*1130*/  ISETP.NE.AND.EX P0, PT, RZ, UR5, PT, P0 ;  /* 0x00000005ff007c0c */ /* 0x000fda000bf05300 */
[----:B------:R-:W-:Y:S05]  /*1140*/  @!P0 BRA `(.L_x_14) ;  /* 0x00000000001c8947 */ /* 0x000fea0003800000 */
[----:B01----:R-:W0:Y:S02]  /*1150*/  LDC.64 R4, c[0x0][0x5a0] ;  /* 0x00016800ff047b82 */ /* 0x003e240000000a00 */
[----:B0-----:R-:W2:Y:S02]  /*1160*/  LDG.E.64 R4, desc[UR38][R4.64] ;  /* 0x0000002604047981 */ /* 0x001ea4000c1e1b00 */
[----:B--2---:R-:W-:-:S04]  /*1170*/  ISETP.NE.U32.AND P0, PT, R4, RZ, PT ;  /* 0x000000ff0400720c */ /* 0x004fc80003f05070 */
[----:B------:R-:W-:-:S13]  /*1180*/  ISETP.NE.AND.EX P0, PT, R5, RZ, PT, P0 ;  /* 0x000000ff0500720c */ /* 0x000fda0003f05300 */
[----:B------:R-:W-:Y:S05]  /*1190*/  @!P0 BRA `(.L_x_14) ;  /* 0x0000000000088947 */ /* 0x000fea0003800000 */
[----:B------:R0:W5:Y:S01]  /*11a0*/  LD.E R90, desc[UR38][R4.64] ;  /* 0x00000026045a7980 */ /* 0x000162000c101900 */
[----:B------:R-:W-:Y:S05]  /*11b0*/  BRA `(.L_x_15) ;  /* 0x0000000000247947 */ /* 0x000fea0003800000 */
.L_x_14:
[----:B------:R-:W-:Y:S02]  /*11c0*/  ULDC.64 UR4, c[0x0][0x590] ;  /* 0x0001640000047ab9 */ /* 0x000fe40000000a00 */
[----:B------:R-:W-:-:S04]  /*11d0*/  ISETP.NE.U32.AND P0, PT, RZ, UR4, PT ;  /* 0x00000004ff007c0c */ /* 0x000fc8000bf05070 */
[----:B------:R-:W-:-:S13]  /*11e0*/  ISETP.NE.AND.EX P0, PT, RZ, UR5, PT, P0 ;  /* 0x00000005ff007c0c */ /* 0x000fda000bf05300 */
[----:B------:R-:W-:Y:S05]  /*11f0*/  @!P0 BRA `(.L_x_16) ;  /* 0x00000000000c8947 */ /* 0x000fea0003800000 */
[----:B------:R-:W2:Y:S02]  /*1200*/  LDC.64 R90, c[0x0][0x590] ;  /* 0x00016400ff5a7b82 */ /* 0x000ea40000000a00 */
[----:B--2---:R2:W5:Y:S01]  /*1210*/  LDG.E R90, desc[UR38][R90.64] ;  /* 0x000000265a5a7981 */ /* 0x004562000c1e1900 */
[----:B------:R-:W-:Y:S05]  /*1220*/  BRA `(.L_x_15) ;  /* 0x0000000000087947 */ /* 0x000fea0003800000 */
.L_x_16:
[----:B------:R-:W-:Y:S02]  /*1230*/  ULDC UR4, c[0x0][0x584] ;  /* 0x0001610000047ab9 */ /* 0x000fe40000000800 */
[----:B------:R-:W-:-:S07]  /*1240*/  IMAD.U32 R90, RZ, RZ, UR4 ;  /* 0x00000004ff5a7e24 */ /* 0x000fce000f8e00ff */
.L_x_15:
[----:B------:R-:W-:-:S13]  /*1250*/  LOP3.LUT P0, RZ, R3, 0xff, RZ, 0xc0, !PT ;  /* 0x000000ff03ff7812 */ /* 0x000fda000780c0ff */
[----:B------:R-:W-:Y:S05]  /*1260*/  @!P0 EXIT ;  /* 0x000000000000894d */ /* 0x000fea0003800000 */
[----:B------:R-:W3:Y:S01]  /*1270*/  LDC R93, c[0x0][0x658] ;  /* 0x00019600ff5d7b82 */ /* 0x000ee20000000800 */
[----:B------:R-:W-:Y:S01]  /*1280*/  LOP3.LUT R7, R7, 0x1, RZ, 0xc0, !PT ;  /* 0x0000000107077812 */ /* 0x000fe200078ec0ff */
[----:B------:R-:W-:Y:S01]  /*1290*/  ULDC.64 UR6, c[0x0][0x288] ;  /* 0x0000a20000067ab9 */ /* 0x000fe20000000a00 */
[----:B------:R-:W-:Y:S01]  /*12a0*/  SHF.R.U32.HI R3, RZ, 0x2, R95 ;  /* 0x00000002ff037819 */ /* 0x000fe2000001165f */
[----:B------:R-:W-:Y:S01]  /*12b0*/  UIADD3 UR4, UR7, 0x3f, URZ ;  /* 0x0000003f07047890 */ /* 0x000fe2000fffe03f */
[----:B------:R-:W-:Y:S01]  /*12c0*/  SHF.R.U32.HI R0, RZ, 0x1, R0 ;  /* 0x00000001ff007819 */ /* 0x000fe20000011600 */
[----:B------:R-:W-:Y:S01]  /*12d0*/  IMAD.SHL.U32 R88, R7, 0x40, RZ ;  /* 0x0000004007587824 */ /* 0x000fe200078e00ff */
[----:B------:R-:W-:Y:S01]  /*12e0*/  LOP3.LUT R3, R3, 0x7, RZ, 0xc0, !PT ;  /* 0x0000000703037812 */ /* 0x000fe200078ec0ff */
[----:B------:R-:W4:Y:S01]  /*12f0*/  LDC.64 R8, c[0x0][0x5c8] ;  /* 0x00017200ff087b82 */ /* 0x000f220000000a00 */
[----:B------:R-:W-:Y:S01]  /*1300*/  USHF.R.S32.HI UR5, URZ, 0x1f, UR4 ;  /* 0x0000001f3f057899 */ /* 0x000fe20008011404 */
[----:B------:R-:W-:Y:S01]  /*1310*/  LOP3.LUT R0, R0, 0x30, RZ, 0xc0, !PT ;  /* 0x0000003000007812 */ /* 0x000fe200078ec0ff */
[----:B------:R-:W-:Y:S01]  /*1320*/  IMAD.MOV.U32 R6, RZ, RZ, 0x1 ;  /* 0x00000001ff067424 */ /* 0x000fe200078e00ff */
[--C-:B------:R-:W-:Y:S01]  /*1330*/  LOP3.LUT R88, R88, 0x40, R3.reuse, 0xe2, !PT ;  /* 0x0000004058587812 */ /* 0x100fe200078ee203 */
[----:B------:R-:W-:Y:S01]  /*1340*/  ULEA.HI UR5, UR5, UR4, URZ, 0x6 ;  /* 0x0000000405057291 */ /* 0x000fe2000f8f303f */
[-C--:B01----:R-:W-:Y:S01]  /*1350*/  IADD3 R4, RZ, -R0.reuse, -R3 ;  /* 0x80000000ff047210 */ /* 0x083fe20007ffe803 */
[----:B------:R-:W-:Y:S01]  /*1360*/  IMAD.U32 R5, RZ, RZ, UR6 ;  /* 0x00000006ff057e24 */ /* 0x000fe2000f8e00ff */
[----:B------:R-:W0:Y:S01]  /*1370*/  LDC R97, c[0x0][0x600] ;  /* 0x00018000ff617b82 */ /* 0x000e220000000800 */
[----:B------:R-:W-:Y:S01]  /*1380*/  LOP3.LUT R88, R88, R0, RZ, 0xfc, !PT ;  /* 0x0000000058587212 */ /* 0x000fe200078efcff */
[----:B------:R-:W-:Y:S01]  /*1390*/  IMAD.MOV.U32 R0, RZ, RZ, -0x1 ;  /* 0xffffffffff007424 */ /* 0x000fe200078e00ff */
[----:B------:R-:W-:Y:S01]  /*13a0*/  USHF.R.S32.HI UR43, URZ, 0x6, UR5 ;  /* 0x000000063f2b7899 */ /* 0x000fe20008011405 */
[----:B------:R-:W-:Y:S01]  /*13b0*/  LOP3.LUT R94, R95, 0x3, RZ, 0xc0, !PT ;  /* 0x000000035f5e7812 */ /* 0x000fe200078ec0ff */
[----:B------:R-:W-:Y:S01]  /*13c0*/  IMAD R4, R7, -0x40, R4 ;  /* 0xffffffc007047824 */ /* 0x000fe200078e0204 */
[C---:B------:R-:W-:Y:S01]  /*13d0*/  LOP3.LUT R96, R95.reuse, 0x80, RZ, 0xc0, !PT ;  /* 0x000000805f607812 */ /* 0x040fe200078ec0ff */
[----:B------:R-:W-:Y:S01]  /*13e0*/  UISETP.LT.AND UP0, UPT, UR43, 0x1, UPT ;  /* 0x000000012b00788c */ /* 0x000fe2000bf01270 */
[-C--:B---3--:R-:W-:Y:S01]  /*13f0*/  SHF.L.U32 R0, R0, R93.reuse, RZ ;  /* 0x0000005d00007219 */ /* 0x088fe200000006ff */
[----:B------:R-:W-:Y:S01]  /*1400*/  ULDC UR4, c[0x0][0x284] ;  /* 0x0000a10000047ab9 */ /* 0x000fe20000000800 */
[----:B------:R-:W-:Y:S01]  /*1410*/  IMAD R94, R94, -0x2, R5 ;  /* 0xfffffffe5e5e7824 */ /* 0x000fe200078e0205 */
[----:B------:R-:W-:Y:S01]  /*1420*/  USEL UR44, UR43, 0x1, UP0 ;  /* 0x000000012b2c7887 */ /* 0x000fe20008000000 */
[----:B------:R-:W-:Y:S01]  /*1430*/  SHF.L.U32 R93, R6, R93, RZ ;  /* 0x0000005d065d7219 */ /* 0x000fe200000006ff */
[----:B------:R-:W-:Y:S01]  /*1440*/  IMAD.SHL.U32 R95, R95, 0x2, RZ ;  /* 0x000000025f5f7824 */ /* 0x000fe200078e00ff */
[----:B------:R-:W-:Y:S01]  /*1450*/  LOP3.LUT R102, R18, 0x1, RZ, 0xfc, !PT ;  /* 0x0000000112667812 */ /* 0x000fe200078efcff */
[----:B------:R-:W-:Y:S01]  /*1460*/  VIADD R99, R4, UR4 ;  /* 0x0000000404637c36 */ /* 0x000fe20008000000 */
[C---:B----4-:R-:W-:Y:S01]  /*1470*/  SHF.L.U64.HI R92, R8.reuse, 0x3, R9 ;  /* 0x00000003085c7819 */ /* 0x050fe20000010209 */
[----:B--2---:R-:W-:Y:S01]  /*1480*/  IMAD.SHL.U32 R91, R8, 0x8, RZ ;  /* 0x00000008085b7824 */ /* 0x004fe200078e00ff */
[----:B------:R-:W-:Y:S01]  /*1490*/  SHF.R.U32.HI R96, RZ, 0x7, R96 ;  /* 0x00000007ff607819 */ /* 0x000fe20000011660 */
[----:B------:R-:W-:Y:S01]  /*14a0*/  IMAD.MOV.U32 R89, RZ, RZ, RZ ;  /* 0x000000ffff597224 */ /* 0x000fe200078e00ff */
[----:B------:R-:W-:Y:S01]  /*14b0*/  LOP3.LUT R98, RZ, R0, RZ, 0x33, !PT ;  /* 0x00000000ff627212 */ /* 0x000fe200078e33ff */
[----:B------:R-:W-:Y:S01]  /*14c0*/  UIADD3 UR44, UR43, -UR44, URZ ;  /* 0x8000002c2b2c7290 */ /* 0x000fe2000fffe03f */
[----:B------:R-:W-:Y:S01]  /*14d0*/  UMOV UR40, URZ ;  /* 0x0000003f00287c82 */ /* 0x000fe20008000000 */
[----:B0-----:R-:W-:Y:S01]  /*14e0*/  VIADD R97, R97, 0xffffffff ;  /* 0xffffffff61617836 */ /* 0x001fe20000000000 */
[----:B------:R-:W-:-:S09]  /*14f0*/  UMOV UR41, URZ ;  /* 0x0000003f00297c82 */ /* 0x000fd20008000000 */
.L_x_164:
[----:B0-----:R-:W0:Y:S01]  /*1500*/  SHFL.IDX PT, R0, R96, RZ, 0x1f ;  /* 0x00001fff60007589 */ /* 0x001e2200000e0000 */
[----:B-1----:R-:W1:Y:S01]  /*1510*/  S2UR UR7, SR_CgaCtaId ;  /* 0x00000000000779c3 */ /* 0x002e620000008800 */
[----:B------:R-:W-:Y:S01]  /*1520*/  UMOV UR6, 0x400 ;  /* 0x0000040000067882 */ /* 0x000fe20000000000 */
[----:B0-----:R-:W-:Y:S01]  /*1530*/  R2UR UR4, R0 ;  /* 0x00000000000472ca */ /* 0x001fe200000e0000 */
[----:B-1----:R-:W-:-:S12]  /*1540*/  ULEA UR6, UR7, UR6, 0x18 ;  /* 0x0000000607067291 */ /* 0x002fd8000f8ec03f */
[----:B------:R-:W-:-:S04]  /*1550*/  ULEA.HI UR5, UR4, UR4, URZ, 0x1 ;  /* 0x0000000404057291 */ /* 0x000fc8000f8f083f */
[----:B------:R-:W-:-:S04]  /*1560*/  ULOP3.LUT UR5, UR5, 0x7fffe, URZ, 0xc0, !UPT ;  /* 0x0007fffe05057892 */ /* 0x000fc8000f8ec03f */
[----:B------:R-:W-:-:S03]  /*1570*/  UIADD3 UR5, UR4, -UR5, URZ ;  /* 0x8000000504057290 */ /* 0x000fc6000fffe03f */
[----:B------:R-:W-:Y:S01]  /*1580*/  ULDC UR4, c[0x0][0x28c] ;  /* 0x0000a30000047ab9 */ /* 0x000fe20000000800 */
[----:B------:R-:W-:Y:S01]  /*1590*/  ULEA UR5, UR5, UR6, 0xd ;  /* 0x0000000605057291 */ /* 0x000fe2000f8e683f */
[----:B------:R-:W-:-:S03]  /*15a0*/  ISETP.LT.AND P0, PT, RZ, UR4, PT ;  /* 0x00000004ff007c0c */ /* 0x000fc6000bf01270 */
[----:B------:R-:W-:-:S04]  /*15b0*/  UIADD3 UR5, UR5, 0x180, URZ ;  /* 0x0000018005057890 */ /* 0x000fc8000fffe03f */
[----:B------:R-:W-:-:S04]  /*15c0*/  USHF.R.U32.HI UR5, URZ, 0x4, UR5 ;  /* 0x000000043f057899 */ /* 0x000fc80008011605 */
[----:B------:R-:W-:-:S04]  /*15d0*/  ULOP3.LUT UR5, UR5, 0x3fff, URZ, 0xc0, !UPT ;  /* 0x00003fff05057892 */ /* 0x000fc8000f8ec03f */
[----:B------:R-:W-:Y:S01]  /*15e0*/  ULOP3.LUT UR45, UR5, 0x10000, URZ, 0xfc, !UPT ;  /* 0x00010000052d7892 */ /* 0x000fe2000f8efc3f */
[----:B--2345:R-:W-:Y:S11]  /*15f0*/  @P0 BRA `(.L_x_17) ;  /* 0x0000000000400947 */ /* 0x03cff60003800000 */
[----:B------:R-:W-:Y:S01]  /*1600*/  MOV R0, 0x0 ;  /* 0x0000000000007802 */ /* 0x000fe20000000f00 */
[----:B------:R-:W-:Y:S01]  /*1610*/  ULDC.64 UR4, c[0x4][0x68] ;  /* 0x01001a0000047ab9 */ /* 0x000fe20000000a00 */
[----:B------:R-:W-:Y:S01]  /*1620*/  ULDC.64 UR6, c[0x4][0x8] ;  /* 0x0100020000067ab9 */ /* 0x000fe20000000a00 */
[----:B------:R-:W-:Y:S01]  /*1630*/  IMAD.U32 R4, RZ, RZ, UR4 ;  /* 0x00000004ff047e24 */ /* 0x000fe2000f8e00ff */
[----:B------:R0:W1:Y:S01]  /*1640*/  LDC.64 R14, c[0x4][R0] ;  /* 0x01000000000e7b82 */ /* 0x0000620000000a00 */
[----:B------:R-:W-:Y:S01]  /*1650*/  IMAD.U32 R5, RZ, RZ, UR5 ;  /* 0x00000005ff057e24 */ /* 0x000fe2000f8e00ff */
[----:B------:R-:W-:Y:S01]  /*1660*/  ULDC.64 UR4, c[0x4][0x70] ;  /* 0x01001c0000047ab9 */ /* 0x000fe20000000a00 */
[----:B------:R-:W-:Y:S02]  /*1670*/  IMAD.U32 R10, RZ, RZ, UR6 ;  /* 0x00000006ff0a7e24 */ /* 0x000fe4000f8e00ff */
[----:B------:R-:W-:Y:S02]  /*1680*/  IMAD.U32 R6, RZ, RZ, UR4 ;  /* 0x00000004ff067e24 */ /* 0x000fe4000f8e00ff */
[----:B------:R-:W-:-:S02]  /*1690*/  IMAD.U32 R7, RZ, RZ, UR5 ;  /* 0x00000005ff077e24 */ /* 0x000fc4000f8e00ff */
[----:B------:R-:W-:Y:S02]  /*16a0*/  IMAD.U32 R11, RZ, RZ, UR7 ;  /* 0x00000007ff0b7e24 */ /* 0x000fe4000f8e00ff */
[----:B------:R-:W-:Y:S02]  /*16b0*/  IMAD.MOV.U32 R8, RZ, RZ, 0x1e1 ;  /* 0x000001e1ff087424 */ /* 0x000fe400078e00ff */
[----:B------:R-:W-:Y:S02]  /*16c0*/  IMAD.MOV.U32 R12, RZ, RZ, 0x1 ;  /* 0x00000001ff0c7424 */ /* 0x000fe400078e00ff */
[----:B0-----:R-:W-:-:S07]  /*16d0*/  IMAD.MOV.U32 R13, RZ, RZ, RZ ;  /* 0x000000ffff0d7224 */ /* 0x001fce00078e00ff */
[----:B------:R-:W-:-:S07]  /*16e0*/  LEPC R20, `(.L_x_17) ;  /* 0x000000001014794e */ /* 0x000fce0000000000 */
[----:B-1---5:R-:W-:Y:S05]  /*16f0*/  CALL.ABS.NOINC R14 ;  /* 0x000000000e007343 */ /* 0x022fea0003c00000 */
.L_x_17:
[----:B------:R-:W-:-:S13]  /*1700*/  ISETP.NE.AND P0, PT, R102, 0x3, PT ;  /* 0x000000036600780c */ /* 0x000fda0003f05270 */
[----:B------:R-:W-:Y:S05]  /*1710*/  @!P0 BRA `(.L_x_18) ;  /* 0x0000000000048947 */ /* 0x000fea0003800000 */
[----:B------:R-:W-:Y:S01]  /*1720*/  BPT.TRAP 0x1 ;  /* 0x000000040000795c */ /* 0x000fe20000300000 */
.L_x_18:
[----:B------:R-:W0:Y:S01]  /*1730*/  S2UR UR5, SR_CgaCtaId ;  /* 0x00000000000579c3 */ /* 0x000e220000008800 */
[----:B------:R-:W-:Y:S01]  /*1740*/  UMOV UR4, 0x400 ;  /* 0x0000040000047882 */ /* 0x000fe20000000000 */
[----:B------:R-:W-:Y:S02]  /*1750*/  IMAD.U32 R0, RZ, RZ, UR40 ;  /* 0x00000028ff007e24 */ /* 0x000fe4000f8e00ff */
[----:B------:R-:W-:-:S03]  /*1760*/  IMAD.U32 R3, RZ, RZ, UR41 ;  /* 0x00000029ff037e24 */ /* 0x000fc6000f8e00ff */
[----:B------:R-:W-:Y:S01]  /*1770*/  SHF.L.U32 R0, R0, 0x1f, RZ ;  /* 0x0000001f00007819 */ /* 0x000fe200000006ff */
[----:B0-----:R-:W-:-:S06]  /*1780*/  ULEA UR4, UR5, UR4, 0x18 ;  /* 0x0000000405047291 */ /* 0x001fcc000f8ec03f */
[----:B------:R-:W-:-:S04]  /*1790*/  IMAD.U32 R6, RZ, RZ, UR4 ;  /* 0x00000004ff067e24 */ /* 0x000fc8000f8e00ff */
[----:B------:R-:W-:-:S04]  /*17a0*/  IMAD R3, R3, 0x8, R6 ;  /* 0x0000000803037824 */ /* 0x000fc800078e0206 */
[----:B------:R0:W1:Y:S01]  /*17b0*/  SYNCS.PHASECHK.TRANS64.TRYWAIT P1, [R3+URZ], R0 ;  /* 0x00000000030075a7 */ /* 0x000062000802017f */
[----:B------:R-:W-:Y:S05]  /*17c0*/  @!P0 BRA `(.L_x_19) ;  /* 0x0000000000048947 */ /* 0x000fea0003800000 */
[----:B------:R-:W-:Y:S01]  /*17d0*/  BPT.TRAP 0x1 ;  /* 0x000000040000795c */ /* 0x000fe20000300000 */
.L_x_19:
[----:B------:R-:W-:-:S05]  /*17e0*/  IMAD.U32 R4, RZ, RZ, UR44 ;  /* 0x0000002cff047e24 */ /* 0x000fca000f8e00ff */
[----:B------:R-:W-:Y:S01]  /*17f0*/  ISETP.GE.AND P2, PT, R4, 0x1, PT ;  /* 0x000000010400780c */ /* 0x000fe20003f46270 */
[----:B-1----:R-:W-:-:S12]  /*1800*/  @P1 BRA `(.L_x_20) ;  /* 0x0000000000081947 */ /* 0x002fd80003800000 */
[----:B------:R-:W1:Y:S02]  /*1810*/  SYNCS.PHASECHK.TRANS64.TRYWAIT P1, [R3+URZ], R0 ;  /* 0x00000000030075a7 */ /* 0x000e64000802017f */
[----:B-1----:R-:W-:Y:S05]  /*1820*/  @!P1 BRA `(.L_x_21) ;  /* 0x00000068005c9947 */ /* 0x002fea0003800000 */
.L_x_20:
[----:B------:R-:W-:Y:S05]  /*1830*/  WARPSYNC.ALL ;  /* 0x0000000000007948 */ /* 0x000fea0003800000 */
[----:B------:R-:W-:Y:S01]  /*1840*/  R2UR UR4, R6 ;  /* 0x00000000060472ca */ /* 0x000fe200000e0000 */
[----:B------:R-:W-:Y:S01]  /*1850*/  ULEA UR5, UR41, UR45, 0xa ;  /* 0x0000002d29057291 */ /* 0x000fe2000f8e503f */
[----:B------:R-:W-:Y:S01]  /*1860*/  WARPGROUP.ARRIVE ;  /* 0x00000000000079c5 */ /* 0x000fe20000000000 */
[----:B------:R-:W-:Y:S01]  /*1870*/  UMOV UR9, 0x40000040 ;  /* 0x4000004000097882 */ /* 0x000fe20000000000 */
[----:B------:R-:W-:-:S04]  /*1880*/  UMOV UR11, 0x40000040 ;  /* 0x40000040000b7882 */ /* 0x000fc80000000000 */
[----:B------:R-:W-:-:S05]  /*1890*/  UMOV UR8, UR5 ;  /* 0x0000000500087c82 */ /* 0x000fca0008000000 */
[----:B------:R-:W-:-:S04]  /*18a0*/  UIADD3 UR4, UR4, 0x1c180, URZ ;  /* 0x0001c18004047890 */ /* 0x000fc8000fffe03f */
[----:B------:R-:W-:-:S04]  /*18b0*/  USHF.R.U32.HI UR4, URZ, 0x4, UR4 ;  /* 0x000000043f047899 */ /* 0x000fc80008011604 */
[----:B------:R-:W-:-:S04]  /*18c0*/  ULOP3.LUT UR4, UR4, 0x3fff, URZ, 0xc0, !UPT ;  /* 0x00003fff04047892 */ /* 0x000fc8000f8ec03f */
[----:B------:R-:W-:-:S04]  /*18d0*/  ULOP3.LUT UR4, UR4, 0x10000, URZ, 0xfc, !UPT ;  /* 0x0001000004047892 */ /* 0x000fc8000f8efc3f */
[----:B------:R-:W-:-:S07]  /*18e0*/  ULEA UR6, UR41, UR4, 0xa ;  /* 0x0000000429067291 */ /* 0x000fce000f8e503f */
[----:B------:R-:W-:Y:S02]  /*18f0*/  UMOV UR10, UR6 ;  /* 0x00000006000a7c82 */ /* 0x000fe40008000000 */
[----:B------:R-:W-:Y:S01]  /*1900*/  HGMMA.64x128x16.F32 R24, gdesc[UR8], RZ, !UPT, gsb0 ;  /* 0x01e00000081879f0 */ /* 0x000fe2000c0008ff */
[----:B------:R-:W-:Y:S02]  /*1910*/  UIADD3 UR8, UR5, 0x2, URZ ;  /* 0x0000000205087890 */ /* 0x000fe4000fffe03f */
[----:B------:R-:W-:Y:S01]  /*1920*/  UIADD3 UR10, UR6, 0x2, URZ ;  /* 0x00000002060a7890 */ /* 0x000fe2000fffe03f */
[----:B------:R-:W-:Y:S01]  /*1930*/  UMOV UR9, 0x40000040 ;  /* 0x4000004000097882 */ /* 0x000fe20000000000 */
[----:B------:R-:W-:Y:S01]  /*1940*/  UMOV UR11, 0x40000040 ;  /* 0x40000040000b7882 */ /* 0x000fe20000000000 */
[----:B------:R-:W-:Y:S02]  /*1950*/  WARPGROUP.DEPBAR.LE gsb0, 0x0 ;  /* 0x00008000000079c5 */ /* 0x000fe40000010000 */
[----:B------:R-:W-:-:S06]  /*1960*/  WARPGROUP.ARRIVE ;  /* 0x00000000000079c5 */ /* 0x000fcc0000000000 */
[----:B------:R-:W-:Y:S01]  /*1970*/  HGMMA.64x128x16.F32 R24, gdesc[UR8], R24, gsb0 ;  /* 0x01e00000081879f0 */ /* 0x000fe20008000818 */
        /* <DEDUP_REMOVED lines=13> */
[----:B------:R-:W-:Y:S03]  /*1a50*/  HGMMA.64x128x16.F32 R24, gdesc[UR8], R24, gsb0 ;  /* 0x01e00000081879f0 */ /* 0x000fe60008000818 */
[----:B------:R-:W-:Y:S02]  /*1a60*/  WARPGROUP.DEPBAR.LE gsb0, 0x0 ;  /* 0x00008000000079c5 */ /* 0x000fe40000010000 */
[----:B------:R-:W-:Y:S05]  /*1a70*/  @!P2 BRA `(.L_x_22) ;  /* 0x000000040028a947 */ /* 0x000fea0003800000 */
[----:B------:R-:W-:Y:S01]  /*1a80*/  UIADD3 UR5, UR41, 0x1, URZ ;  /* 0x0000000129057890 */ /* 0x000fe2000fffe03f */
[----:B01----:R-:W-:Y:S02]  /*1a90*/  IMAD.U32 R0, RZ, RZ, UR44 ;  /* 0x0000002cff007e24 */ /* 0x003fe4000f8e00ff */
[----:B------:R-:W-:Y:S01]  /*1aa0*/  IMAD.U32 R3, RZ, RZ, UR41 ;  /* 0x00000029ff037e24 */ /* 0x000fe2000f8e00ff */
[----:B------:R-:W-:-:S04]  /*1ab0*/  UISETP.NE.AND UP0, UPT, UR5, 0x7, UPT ;  /* 0x000000070500788c */ /* 0x000fc8000bf05270 */
[----:B------:R-:W-:Y:S02]  /*1ac0*/  USEL UR6, URZ, 0x1, UP0 ;  /* 0x000000013f067887 */ /* 0x000fe40008000000 */
[----:B------:R-:W-:Y:S02]  /*1ad0*/  USEL UR5, UR5, URZ, UP0 ;  /* 0x0000003f05057287 */ /* 0x000fe40008000000 */
[----:B------:R-:W-:-:S06]  /*1ae0*/  ULOP3.LUT UR6, UR40, UR6, URZ, 0x3c, !UPT ;  /* 0x0000000628067292 */ /* 0x000fcc000f8e3c3f */
[----:B------:R-:W-:-:S07]  /*1af0*/  IMAD.U32 R7, RZ, RZ, UR6 ;  /* 0x00000006ff077e24 */ /* 0x000fce000f8e00ff */
.L_x_29:
[----:B------:R-:W-:Y:S05]  /*1b00*/  @!P0 BRA `(.L_x_23) ;  /* 0x0000000000048947 */ /* 0x000fea0003800000 */
[----:B------:R-:W-:Y:S01]  /*1b10*/  BPT.TRAP 0x1 ;  /* 0x000000040000795c */ /* 0x000fe20000300000 */
.L_x_23:
[----:B------:R-:W0:Y:S01]  /*1b20*/  S2UR UR7, SR_CgaCtaId ;  /* 0x00000000000779c3 */ /* 0x000e220000008800 */
[----:B------:R-:W-:Y:S01]  /*1b30*/  UMOV UR6, 0x400 ;  /* 0x0000040000067882 */ /* 0x000fe20000000000 */
[----:B------:R-:W-:Y:S01]  /*1b40*/  IMAD.U32 R5, RZ, RZ, UR5 ;  /* 0x00000005ff057e24 */ /* 0x000fe2000f8e00ff */
[----:B------:R-:W-:Y:S01]  /*1b50*/  SHF.L.U32 R4, R7, 0x1f, RZ ;  /* 0x0000001f07047819 */ /* 0x000fe200000006ff */
[----:B0-----:R-:W-:-:S06]  /*1b60*/  ULEA UR6, UR7, UR6, 0x18 ;  /* 0x0000000607067291 */ /* 0x001fcc000f8ec03f */
[----:B------:R-:W-:-:S04]  /*1b70*/  IMAD.U32 R6, RZ, RZ, UR6 ;  /* 0x00000006ff067e24 */ /* 0x000fc8000f8e00ff */
[----:B------:R-:W-:-:S04]  /*1b80*/  IMAD R5, R5, 0x8, R6 ;  /* 0x0000000805057824 */ /* 0x000fc800078e0206 */
[----:B------:R0:W1:Y:S01]  /*1b90*/  SYNCS.PHASECHK.TRANS64.TRYWAIT P1, [R5+URZ], R4 ;  /* 0x00000004050075a7 */ /* 0x000062000802017f */
[----:B------:R-:W-:Y:S05]  /*1ba0*/  @!P0 BRA `(.L_x_24) ;  /* 0x0000000000048947 */ /* 0x000fea0003800000 */
[----:B------:R-:W-:Y:S01]  /*1bb0*/  BPT.TRAP 0x1 ;  /* 0x000000040000795c */ /* 0x000fe20000300000 */
.L_x_24:
[----:B-1----:R-:W-:Y:S05]  /*1bc0*/  @P1 BRA `(.L_x_25) ;  /* 0x0000000000081947 */ /* 0x002fea0003800000 */
[----:B------:R-:W1:Y:S02]  /*1bd0*/  SYNCS.PHASECHK.TRANS64.TRYWAIT P1, [R5+URZ], R4 ;  /* 0x00000004050075a7 */ /* 0x000e64000802017f */
[----:B-1----:R-:W-:Y:S05]  /*1be0*/  @!P1 BRA `(.L_x_26) ;  /* 0x0000006400809947 */ /* 0x002fea0003800000 */
.L_x_25:
[----:B------:R-:W-:Y:S01]  /*1bf0*/  ULEA UR6, UR5, UR45, 0xa ;  /* 0x0000002d05067291 */ /* 0x000fe2000f8e503f */
[----:B------:R-:W-:Y:S01]  /*1c00*/  WARPGROUP.ARRIVE ;  /* 0x00000000000079c5 */ /* 0x000fe20000000000 */
[----:B------:R-:W-:Y:S01]  /*1c10*/  ULEA UR7, UR5, UR4, 0xa ;  /* 0x0000000405077291 */ /* 0x000fe2000f8e503f */
[----:B------:R-:W-:Y:S01]  /*1c20*/  UMOV UR9, 0x40000040 ;  /* 0x4000004000097882 */ /* 0x000fe20000000000 */
[----:B------:R-:W-:-:S03]  /*1c30*/  UMOV UR11, 0x40000040 ;  /* 0x40000040000b7882 */ /* 0x000fc60000000000 */
[----:B------:R-:W-:Y:S02]  /*1c40*/  UMOV UR8, UR6 ;  /* 0x0000000600087c82 */ /* 0x000fe40008000000 */
[----:B------:R-:W-:Y:S02]  /*1c50*/  UMOV UR10, UR7 ;  /* 0x00000007000a7c82 */ /* 0x000fe40008000000 */
[----:B------:R-:W-:Y:S01]  /*1c60*/  HGMMA.64x128x16.F32 R24, gdesc[UR8], R24, gsb0 ;  /* 0x01e00000081879f0 */ /* 0x000fe20008000818 */
[----:B------:R-:W-:Y:S02]  /*1c70*/  UIADD3 UR8, UR6, 0x2, URZ ;  /* 0x0000000206087890 */ /* 0x000fe4000fffe03f */
[----:B------:R-:W-:Y:S01]  /*1c80*/  UIADD3 UR10, UR7, 0x2, URZ ;  /* 0x00000002070a7890 */ /* 0x000fe2000fffe03f */
[----:B------:R-:W-:Y:S01]  /*1c90*/  UMOV UR9, 0x40000040 ;  /* 0x4000004000097882 */ /* 0x000fe20000000000 */
[----:B------:R-:W-:Y:S01]  /*1ca0*/  UMOV UR11, 0x40000040 ;  /* 0x40000040000b7882 */ /* 0x000fe20000000000 */
[----:B------:R-:W-:-:S02]  /*1cb0*/  WARPGROUP.DEPBAR.LE gsb0, 0x0 ;  /* 0x00008000000079c5 */ /* 0x000fc40000010000 */
        /* <DEDUP_REMOVED lines=18> */
[----:B------:R-:W-:Y:S01]  /*1de0*/  BPT.TRAP 0x1 ;  /* 0x000000040000795c */ /* 0x000fe20000300000 */
.L_x_27:
[----:B------:R-:W-:-:S13]  /*1df0*/  ISETP.NE.AND P1, PT, R22, RZ, PT ;  /* 0x000000ff1600720c */ /* 0x000fda0003f25270 */
[----:B01----:R-:W-:-:S04]  /*1e00*/  @P1 IMAD R4, R3, 0x8, R6 ;  /* 0x0000000803041824 */ /* 0x003fc800078e0206 */
[----:B------:R-:W-:-:S05]  /*1e10*/  @P1 VIADD R4, R4, 0x38 ;  /* 0x0000003804041836 */ /* 0x000fca0000000000 */
[----:B------:R-:W-:-:S04]  /*1e20*/  @P1 PRMT R4, R19, 0x654, R4 ;  /* 0x0000065413041816 */ /* 0x000fc80000000004 */
[----:B------:R0:W-:Y:S01]  /*1e30*/  @P1 SYNCS.ARRIVE.TRANS64.RED.A1T0 RZ, [R4+URZ], RZ ;  /* 0x000000ff04ff19a7 */ /* 0x0001e2000810043f */
[----:B------:R-:W-:-:S13]  /*1e40*/  ISETP.GT.U32.AND P1, PT, R18, 0x1, PT ;  /* 0x000000011200780c */ /* 0x000fda0003f24070 */
[----:B0-----:R-:W-:Y:S05]  /*1e50*/  @P1 BRA `(.L_x_28) ;  /* 0x0000000000041947 */ /* 0x001fea0003800000 */
[----:B------:R-:W-:Y:S01]  /*1e60*/  BPT.TRAP 0x1 ;  /* 0x000000040000795c */ /* 0x000fe20000300000 */
.L_x_28:
[----:B------:R-:W-:Y:S01]  /*1e70*/  UIADD3 UR5, UR5, 0x1, URZ ;  /* 0x0000000105057890 */ /* 0x000fe2000fffe03f */
[C---:B------:R-:W-:Y:S01]  /*1e80*/  ISETP.GT.AND P2, PT, R0.reuse, 0x1, PT ;  /* 0x000000010000780c */ /* 0x040fe20003f44270 */
[----:B------:R-:W-:Y:S02]  /*1e90*/  VIADD R3, R3, 0x1 ;  /* 0x0000000103037836 */ /* 0x000fe40000000000 */
[----:B------:R-:W-:Y:S01]  /*1ea0*/  UISETP.NE.AND UP0, UPT, UR5, 0x7, UPT ;  /* 0x000000070500788c */ /* 0x000fe2000bf05270 */
[----:B------:R-:W-:Y:S02]  /*1eb0*/  VIADD R0, R0, 0xffffffff ;  /* 0xffffffff00007836 */ /* 0x000fe40000000000 */
[C---:B------:R-:W-:Y:S01]  /*1ec0*/  ISETP.NE.AND P1, PT, R3.reuse, 0x7, PT ;  /* 0x000000070300780c */ /* 0x040fe20003f25270 */
[----:B------:R-:W-:Y:S02]  /*1ed0*/  USEL UR6, URZ, 0x1, UP0 ;  /* 0x000000013f067887 */ /* 0x000fe40008000000 */
[----:B------:R-:W-:Y:S01]  /*1ee0*/  USEL UR5, UR5, URZ, UP0 ;  /* 0x0000003f05057287 */ /* 0x000fe20008000000 */
[----:B------:R-:W-:-:S03]  /*1ef0*/  SEL R3, R3, RZ, P1 ;  /* 0x000000ff03037207 */ /* 0x000fc60000800000 */
[----:B------:R-:W-:Y:S01]  /*1f00*/  LOP3.LUT R7, R7, UR6, RZ, 0x3c, !PT ;  /* 0x0000000607077c12 */ /* 0x000fe2000f8e3cff */
[----:B------:R-:W-:Y:S07]  /*1f10*/  @P2 BRA `(.L_x_29) ;  /* 0xfffffff800f82947 */ /* 0x000fee000383ffff */
.L_x_22:
[----:B01----:R-:W0:Y:S02]  /*1f20*/  LDC R0, c[0x0][0x28c] ;  /* 0x0000a300ff007b82 */ /* 0x003e240000000800 */
[----:B0-----:R-:W-:-:S13]  /*1f30*/  ISETP.GE.AND P1, PT, R0, 0x1, PT ;  /* 0x000000010000780c */ /* 0x001fda0003f26270 */
[----:B------:R-:W-:Y:S05]  /*1f40*/  @!P1 BRA `(.L_x_30) ;  /* 0x0000000000509947 */ /* 0x000fea0003800000 */
[----:B------:R-:W-:Y:S05]  /*1f50*/  @!P0 BRA `(.L_x_31) ;  /* 0x0000000000048947 */ /* 0x000fea0003800000 */
[----:B------:R-:W-:Y:S01]  /*1f60*/  BPT.TRAP 0x1 ;  /* 0x000000040000795c */ /* 0x000fe20000300000 */
.L_x_31:
[----:B------:R-:W-:Y:S01]  /*1f70*/  ISETP.NE.AND P0, PT, R22, RZ, PT ;  /* 0x000000ff1600720c */ /* 0x000fe20003f05270 */
[----:B------:R-:W-:Y:S01]  /*1f80*/  BSSY B0, `(.L_x_32) ;  /* 0x000000e000007945 */ /* 0x000fe20003800000 */
[----:B------:R-:W-:-:S11]  /*1f90*/  ISETP.GT.U32.AND P1, PT, R18, 0x1, PT ;  /* 0x000000011200780c */ /* 0x000fd60003f24070 */
[----:B------:R-:W-:Y:S05]  /*1fa0*/  @!P0 BRA `(.L_x_33) ;  /* 0x00000000002c8947 */ /* 0x000fea0003800000 */
[----:B------:R-:W-:-:S04]  /*1fb0*/  UIADD3 UR6, UR44, UR41, URZ ;  /* 0x000000292c067290 */ /* 0x000fc8000fffe03f */
[----:B------:R-:W-:-:S04]  /*1fc0*/  UIMAD.WIDE.U32 UR4, UR6, 0x24924925, URZ ;  /* 0x24924925060478a5 */ /* 0x000fc8000f8e003f */
[----:B------:R-:W-:-:S04]  /*1fd0*/  UIADD3 UR4, UR6, -UR5, URZ ;  /* 0x8000000506047290 */ /* 0x000fc8000fffe03f */
[----:B------:R-:W-:-:S04]  /*1fe0*/  ULEA.HI UR4, UR4, UR5, URZ, 0x1f ;  /* 0x0000000504047291 */ /* 0x000fc8000f8ff83f */
[----:B------:R-:W-:-:S04]  /*1ff0*/  USHF.R.U32.HI UR4, URZ, 0x2, UR4 ;  /* 0x000000023f047899 */ /* 0x000fc80008011604 */
[----:B------:R-:W-:-:S06]  /*2000*/  UIMAD UR4, UR4, -0x7, UR6 ;  /* 0xfffffff9040478a4 */ /* 0x000fcc000f8e0206 */
[----:B------:R-:W-:-:S04]  /*2010*/  IMAD.U32 R3, RZ, RZ, UR4 ;  /* 0x00000004ff037e24 */ /* 0x000fc8000f8e00ff */
[----:B------:R-:W-:-:S04]  /*2020*/  IMAD R0, R3, 0x8, R6 ;  /* 0x0000000803007824 */ /* 0x000fc800078e0206 */
[----:B------:R-:W-:-:S05]  /*2030*/  VIADD R0, R0, 0x38 ;  /* 0x0000003800007836 */ /* 0x000fca0000000000 */
[----:B------:R-:W-:-:S04]  /*2040*/  PRMT R0, R19, 0x654, R0 ;  /* 0x0000065413007816 */ /* 0x000fc80000000000 */
[----:B------:R0:W-:Y:S03]  /*2050*/  SYNCS.ARRIVE.TRANS64.RED.A1T0 RZ, [R0+URZ], RZ ;  /* 0x000000ff00ff79a7 */ /* 0x0001e6000810043f */
.L_x_33:
[----:B------:R-:W-:Y:S05]  /*2060*/  BSYNC B0 ;  /* 0x0000000000007941 */ /* 0x000fea0003800000 */
.L_x_32:
[----:B------:R-:W-:Y:S05]  /*2070*/  @P1 BRA `(.L_x_30) ;  /* 0x0000000000041947 */ /* 0x000fea0003800000 */
[----:B------:R-:W-:Y:S01]  /*2080*/  BPT.TRAP 0x1 ;  /* 0x000000040000795c */ /* 0x000fe20000300000 */
.L_x_30:
[----:B------:R-:W-:Y:S01]  /*2090*/  UISETP.GE.U32.AND UP1, UPT, UR43, 0x7, UPT ;  /* 0x000000072b00788c */ /* 0x000fe2000bf26070 */
[----:B------:R-:W-:Y:S01]  /*20a0*/  IMAD.SHL.U32 R100, R100, 0x80, RZ ;  /* 0x0000008064647824 */ /* 0x000fe200078e00ff */
[----:B------:R-:W-:Y:S01]  /*20b0*/  UIADD3 UR41, UR43, UR41, URZ ;  /* 0x000000292b297290 */ /* 0x000fe2000fffe03f */
[----:B------:R-:W-:Y:S01]  /*20c0*/  SHF.R.S32.HI R11, RZ, 0x1f, R101 ;  /* 0x0000001fff0b7819 */ /* 0x000fe20000011465 */
[----:B------:R-:W-:Y:S01]  /*20d0*/  ULDC UR10, c[0x0][0x288] ;  /* 0x0000a200000a7ab9 */ /* 0x000fe20000000800 */
[----:B------:R-:W-:Y:S01]  /*20e0*/  IMAD.SHL.U32 R6, R103, 0x80, RZ ;  /* 0x0000008067067824 */ /* 0x000fe200078e00ff */
[C---:B------:R-:W-:Y:S01]  /*20f0*/  LOP3.LUT R8, R100.reuse, 0x6, R95, 0xf8, !PT ;  /* 0x0000000664087812 */ /* 0x040fe200078ef85f */
[----:B------:R-:W-:Y:S01]  /*2100*/  UISETP.GT.U32.AND UP0, UPT, UR41, 0x6, UPT ;  /* 0x000000062900788c */ /* 0x000fe2000bf04070 */
[----:B------:R-:W-:Y:S01]  /*2110*/  ISETP.GE.AND P0, PT, R100, UR10, PT ;  /* 0x0000000a64007c0c */ /* 0x000fe2000bf06270 */
[----:B------:R-:W-:Y:S01]  /*2120*/  ULDC.64 UR6, c[0x0][0x5d0] ;  /* 0x0001740000067ab9 */ /* 0x000fe20000000a00 */
[----:B------:R-:W-:Y:S01]  /*2130*/  ULDC UR11, c[0x0][0x284] ;  /* 0x0000a100000b7ab9 */ /* 0x000fe20000000800 */
[----:B------:R-:W-:Y:S01]  /*2140*/  @UP1 UIMAD.WIDE.U32 UR4, UR41, 0x24924925, URZ ;  /* 0x24924925290418a5 */ /* 0x000fe2000f8e003f */
[----:B------:R-:W-:Y:S01]  /*2150*/  SHF.R.S32.HI R9, RZ, 0x1f, R8 ;  /* 0x0000001fff097819 */ /* 0x000fe20000011408 */
[----:B0-----:R-:W-:Y:S01]  /*2160*/  IMAD R0, R11, UR6, RZ ;  /* 0x000000060b007c24 */ /* 0x001fe2000f8e02ff */
[----:B------:R-:W-:Y:S01]  /*2170*/  UISETP.LT.U32.AND UP0, UPT, UR43, 0x7, UP0 ;  /* 0x000000072b00788c */ /* 0x000fe20008701070 */
[----:B------:R-:W-:Y:S01]  /*2180*/  ISETP.GE.OR P0, PT, R6, UR11, P0 ;  /* 0x0000000b06007c0c */ /* 0x000fe20008706670 */
[----:B------:R-:W-:Y:S01]  /*2190*/  @UP1 UIADD3 UR4, UR41, -UR5, URZ ;  /* 0x8000000529041290 */ /* 0x000fe2000fffe03f */
[C---:B------:R-:W-:Y:S01]  /*21a0*/  IMAD R3, R101.reuse, UR7, R0 ;  /* 0x0000000765037c24 */ /* 0x040fe2000f8e0200 */
[----:B------:R-:W-:Y:S01]  /*21b0*/  ULDC.64 UR8, c[0x0][0x5c8] ;  /* 0x0001720000087ab9 */ /* 0x000fe20000000a00 */
[----:B------:R-:W-:Y:S01]  /*21c0*/  IMAD.WIDE.U32 R4, R101, UR6, R8 ;  /* 0x0000000665047c25 */ /* 0x000fe2000f8e0008 */
[----:B------:R-:W-:-:S02]  /*21d0*/  USEL UR6, URZ, 0x1, !UP0 ;  /* 0x000000013f067887 */ /* 0x000fc4000c000000 */
[----:B------:R-:W-:Y:S01]  /*21e0*/  @UP1 ULEA.HI UR4, UR4, UR5, URZ, 0x1f ;  /* 0x0000000504041291 */ /* 0x000fe2000f8ff83f */
[----:B------:R-:W-:Y:S01]  /*21f0*/  IMAD.WIDE R104, R103, 0x80, R88 ;  /* 0x0000008067687825 */ /* 0x000fe200078e0258 */
[----:B------:R-:W-:Y:S02]  /*2200*/  ULOP3.LUT UR40, UR40, UR6, URZ, 0x3c, !UPT ;  /* 0x0000000628287292 */ /* 0x000fe4000f8e3c3f */
[----:B------:R-:W-:Y:S01]  /*2210*/  @UP1 USHF.R.U32.HI UR4, URZ, 0x2, UR4 ;  /* 0x000000023f041899 */ /* 0x000fe20008011604 */
[----:B------:R-:W-:Y:S02]  /*2220*/  IMAD.IADD R5, R5, 0x1, R3 ;  /* 0x0000000105057824 */ /* 0x000fe400078e0203 */
[----:B------:R-:W-:Y:S01]  /*2230*/  IMAD R3, R105, UR8, RZ ;  /* 0x0000000869037c24 */ /* 0x000fe2000f8e02ff */
[----:B------:R-:W-:Y:S01]  /*2240*/  @UP1 ULOP3.LUT UR40, UR40, 0x1, UR4, 0x78, !UPT ;  /* 0x0000000128281892 */ /* 0x000fe2000f8e7804 */
[----:B------:R-:W-:-:S04]  /*2250*/  IMAD.WIDE.U32 R106, R104, UR8, R4 ;  /* 0x00000008686a7c25 */ /* 0x000fc8000f8e0004 */
[----:B------:R-:W-:Y:S02]  /*2260*/  IMAD R7, R104, UR9, R3 ;  /* 0x0000000968077c24 */ /* 0x000fe4000f8e0203 */
[----:B------:R-:W-:Y:S01]  /*2270*/  IMAD.MOV.U32 R0, RZ, RZ, -0x1 ;  /* 0xffffffffff007424 */ /* 0x000fe200078e00ff */
[----:B------:R-:W-:Y:S06]  /*2280*/  @P0 BRA `(.L_x_34) ;  /* 0x00000040001c0947 */ /* 0x000fec0003800000 */
[----:B-----5:R-:W-:Y:S01]  /*2290*/  FSETP.NEU.AND P0, PT, R90, RZ, PT ;  /* 0x000000ff5a00720b */ /* 0x020fe20003f0d000 */
[----:B------:R-:W-:Y:S01]  /*22a0*/  IMAD.IADD R4, R94, 0x1, -R100 ;  /* 0x000000015e047824 */ /* 0x000fe200078e0a64 */
[----:B------:R-:W-:Y:S01]  /*22b0*/  BSSY B0, `(.L_x_34) ;  /* 0x0000404000007945 */ /* 0x000fe20003800000 */
[----:B------:R-:W-:Y:S02]  /*22c0*/  IMAD.IADD R3, R99, 0x1, -R6 ;  /* 0x0000000163037824 */ /* 0x000fe400078e0a06 */
[----:B------:R-:W-:Y:S01]  /*22d0*/  IMAD.IADD R103, R107, 0x1, R7 ;  /* 0x000000016b677824 */ /* 0x000fe200078e0207 */
[----:B------:R-:W-:-:S04]  /*22e0*/  ISETP.GT.AND P2, PT, R4, RZ, PT ;  /* 0x000000ff0400720c */ /* 0x000fc80003f44270 */
[----:B------:R-:W-:-:S03]  /*22f0*/  ISETP.GT.AND P1, PT, R3, RZ, P2 ;  /* 0x000000ff0300720c */ /* 0x000fc60001724270 */
[----:B------:R-:W-:Y:S10]  /*2300*/  @!P0 BRA `(.L_x_35) ;  /* 0x0000002c00288947 */ /* 0x000ff40003800000 */
[----:B------:R-:W0:Y:S01]  /*2310*/  LDC.64 R110, c[0x0][0x5b8] ;  /* 0x00016e00ff6e7b82 */ /* 0x000e220000000a00 */
[----:B------:R-:W-:-:S07]  /*2320*/  ULDC.64 UR4, c[0x0][0x5c0] ;  /* 0x0001700000047ab9 */ /* 0x000fce0000000a00 */
[----:B------:R-:W1:Y:S08]  /*2330*/  LDC.64 R112, c[0x0][0x5b0] ;  /* 0x00016c00ff707b82 */ /* 0x000e700000000a00 */
[----:B------:R-:W2:Y:S01]  /*2340*/  LDC.64 R114, c[0x0][0x5a8] ;  /* 0x00016a00ff727b82 */ /* 0x000ea20000000a00 */
[-C--:B0-----:R-:W-:Y:S02]  /*2350*/  IMAD R6, R11, R110.reuse, RZ ;  /* 0x0000006e0b067224 */ /* 0x081fe400078e02ff */
[----:B------:R-:W-:-:S04]  /*2360*/  IMAD.WIDE.U32 R108, R101, R110, R8 ;  /* 0x0000006e656c7225 */ /* 0x000fc800078e0008 */
[----:B------:R-:W-:Y:S02]  /*2370*/  IMAD R107, R101, R111, R6 ;  /* 0x0000006f656b7224 */ /* 0x000fe400078e0206 */
[-C--:B-1----:R-:W-:Y:S02]  /*2380*/  IMAD R5, R105, R112.reuse, RZ ;  /* 0x0000007069057224 */ /* 0x082fe400078e02ff */
[----:B------:R-:W-:Y:S02]  /*2390*/  IMAD.IADD R13, R109, 0x1, R107 ;  /* 0x000000016d0d7824 */ /* 0x000fe400078e026b */
[----:B------:R-:W-:Y:S02]  /*23a0*/  IMAD.MOV.U32 R12, RZ, RZ, R108 ;  /* 0x000000ffff0c7224 */ /* 0x000fe400078e006c */
[C---:B------:R-:W-:Y:S02]  /*23b0*/  IMAD R111, R104.reuse, R113, R5 ;  /* 0x00000071686f7224 */ /* 0x040fe400078e0205 */
[----:B------:R-:W-:-:S04]  /*23c0*/  IMAD.WIDE.U32 R6, R104, R112, R12 ;  /* 0x0000007068067225 */ /* 0x000fc800078e000c */
[----:B------:R-:W-:Y:S01]  /*23d0*/  IMAD.IADD R5, R7, 0x1, R111 ;  /* 0x0000000107057824 */ /* 0x000fe200078e026f */
[----:B--2---:R-:W-:-:S04]  /*23e0*/  LEA R14, P0, R6, R114, 0x1 ;  /* 0x00000072060e7211 */ /* 0x004fc800078008ff */
[----:B------:R-:W-:-:S05]  /*23f0*/  LEA.HI.X R15, R6, R115, R5, 0x1, P0 ;  /* 0x00000073060f7211 */ /* 0x000fca00000f0c05 */
[----:B------:R0:W2:Y:S01]  /*2400*/  @P1 LDG.E.LTC128B.U16 R5, desc[UR38][R14.64] ;  /* 0x000000260e051981 */ /* 0x0000a2000c1e1520 */
[----:B------:R-:W-:Y:S01]  /*2410*/  LEA R10, P0, R106, UR4, 0x1 ;  /* 0x000000046a0a7c11 */ /* 0x000fe2000f8008ff */
[----:B------:R-:W-:Y:S01]  /*2420*/  IMAD.WIDE.U32 R6, R104, R112, R8 ;  /* 0x0000007068067225 */ /* 0x000fe200078e0008 */
[----:B------:R-:W-:Y:S03]  /*2430*/  BSSY B1, `(.L_x_36) ;  /* 0x0000012000017945 */ /* 0x000fe60003800000 */
[----:B------:R-:W-:Y:S02]  /*2440*/  IMAD.IADD R7, R111, 0x1, R7 ;  /* 0x000000016f077824 */ /* 0x000fe400078e0207 */
[----:B------:R-:W-:Y:S01]  /*2450*/  IMAD.WIDE.U32 R20, R101, R110, R6 ;  /* 0x0000006e65147225 */ /* 0x000fe200078e0006 */
[----:B0-----:R-:W-:-:S03]  /*2460*/  SHF.L.U64.HI R15, R112, 0x3, R113 ;  /* 0x00000003700f7819 */ /* 0x001fc60000010271 */
[----:B------:R-:W-:Y:S01]  /*2470*/  IMAD.IADD R7, R107, 0x1, R21 ;  /* 0x000000016b077824 */ /* 0x000fe200078e0215 */
[----:B------:R-:W-:Y:S01]  /*2480*/  LEA R6, P4, R20, R114, 0x1 ;  /* 0x0000007214067211 */ /* 0x000fe200078808ff */
[----:B------:R-:W-:-:S03]  /*2490*/  IMAD.SHL.U32 R14, R112, 0x8, RZ ;  /* 0x00000008700e7824 */ /* 0x000fc600078e00ff */
[----:B------:R-:W-:Y:S01]  /*24a0*/  LEA.HI.X R7, R20, R115, R7, 0x1, P4 ;  /* 0x0000007314077211 */ /* 0x000fe200020f0c07 */
[----:B--2---:R-:W-:-:S05]  /*24b0*/  HADD2.F32 R11, -RZ, R5.H0_H0 ;  /* 0x20000005ff0b7230 */ /* 0x004fca0000004100 */
[----:B------:R-:W-:-:S04]  /*24c0*/  FMUL R11, R11, R90 ;  /* 0x0000005a0b0b7220 */ /* 0x000fc80000400000 */
[----:B------:R-:W-:Y:S01]  /*24d0*/  FFMA R24, R24, R23, R11 ;  /* 0x0000001718187223 */ /* 0x000fe2000000000b */
[----:B------:R-:W-:Y:S02]  /*24e0*/  LEA.HI.X R11, R106, UR5, R103, 0x1, P0 ;  /* 0x000000056a0b7c11 */ /* 0x000fe400080f0c67 */
[----:B------:R-:W-:Y:S02]  /*24f0*/  ISETP.GT.AND P0, PT, R4, 0x1, PT ;  /* 0x000000010400780c */ /* 0x000fe40003f04270 */
[----:B------:R-:W-:Y:S02]  /*2500*/  F2FP.F16.F32.PACK_AB R24, RZ, R24 ;  /* 0x00000018ff18723e */ /* 0x000fe400000000ff */
[----:B------:R-:W-:-:S03]  /*2510*/  ISETP.GT.AND P3, PT, R3, RZ, P0 ;  /* 0x000000ff0300720c */ /* 0x000fc60000764270 */
[----:B------:R0:W-:Y:S10]  /*2520*/  @P1 STG.E.U16 desc[UR38][R10.64], R24 ;  /* 0x000000180a001986 */ /* 0x0001f4000c101526 */
[----:B------:R-:W-:Y:S05]  /*2530*/  @!P3 BRA `(.L_x_37) ;  /* 0x000000000004b947 */ /* 0x000fea0003800000 */
[----:B------:R1:W5:Y:S02]  /*2540*/  LDG.E.LTC128B.U16 R5, desc[UR38][R6.64+0x2] ;  /* 0x0000022606057981 */ /* 0x000364000c1e1520 */
.L_x_37:
[----:B------:R-:W-:Y:S05]  /*2550*/  BSYNC B1 ;  /* 0x0000000000017941 */ /* 0x000fea0003800000 */
.L_x_36:
[----:B-----5:R-:W-:Y:S01]  /*2560*/  HADD2.F32 R103, -RZ, R5.H0_H0 ;  /* 0x20000005ff677230 */ /* 0x020fe20000004100 */
[----:B------:R-:W-:Y:S01]  /*2570*/  ISETP.GT.AND P2, PT, R3, 0x8, P2 ;  /* 0x000000080300780c */ /* 0x000fe20001744270 */
[----:B------:R-:W-:Y:S01]  /*2580*/  IMAD.WIDE.U32 R20, R104, R112, R14 ;  /* 0x0000007068147225 */ /* 0x000fe200078e000e */
[----:B0-----:R-:W-:-:S03]  /*2590*/  PRMT R24, R5, 0x7610, R24 ;  /* 0x0000761005187816 */ /* 0x001fc60000000018 */
[----:B------:R-:W-:Y:S01]  /*25a0*/  FMUL R12, R103, R90 ;  /* 0x0000005a670c7220 */ /* 0x000fe20000400000 */
[----:B------:R-:W-:Y:S01]  /*25b0*/  IMAD.IADD R111, R111, 0x1, R21 ;  /* 0x000000016f6f7824 */ /* 0x000fe200078e0215 */
[----:B------:R-:W-:Y:S02]  /*25c0*/  IADD3 R108, P1, R108, R20, RZ ;  /* 0x000000146c6c7210 */ /* 0x000fe40007f3e0ff */
[----:B------:R-:W-:-:S03]  /*25d0*/  FFMA R12, R25, R23, R12 ;  /* 0x00000017190c7223 */ /* 0x000fc6000000000c */
[----:B------:R-:W-:Y:S01]  /*25e0*/  IMAD.X R13, R111, 0x1, R13, P1 ;  /* 0x000000016f0d7824 */ /* 0x000fe200008e060d */
[C---:B------:R-:W-:Y:S02]  /*25f0*/  LEA R14, P1, R108.reuse, R114, 0x1 ;  /* 0x000000726c0e7211 */ /* 0x040fe400078208ff */
[----:B------:R-:W-:Y:S02]  /*2600*/  F2FP.F16.F32.PACK_AB R12, RZ, R12 ;  /* 0x0000000cff0c723e */ /* 0x000fe400000000ff */
[----:B------:R-:W-:Y:S02]  /*2610*/  LEA.HI.X R15, R108, R115, R13, 0x1, P1 ;  /* 0x000000736c0f7211 */ /* 0x000fe400008f0c0d */
[----:B------:R-:W-:-:S05]  /*2620*/  PRMT R21, R12, 0x7610, R21 ;  /* 0x000076100c157816 */ /* 0x000fca0000000015 */
[----:B------:R0:W-:Y:S04]  /*2630*/  @P3 STG.E.U16 desc[UR38][R10.64+0x2], R21 ;  /* 0x000002150a003986 */ /* 0x0001e8000c101526 */
[----:B------:R-:W2:Y:S01]  /*2640*/  @P2 LDG.E.LTC128B.U16 R24, desc[UR38][R14.64] ;  /* 0x000000260e182981 */ /* 0x000ea2000c1e1520 */
[----:B------:R-:W-:Y:S01]  /*2650*/  IADD3 R20, P1, R8, R20, RZ ;  /* 0x0000001408147210 */ /* 0x000fe20007f3e0ff */
[----:B------:R-:W-:Y:S01]  /*2660*/  BSSY B1, `(.L_x_38) ;  /* 0x0000011000017945 */ /* 0x000fe20003800000 */
[----:B------:R-:W-:Y:S02]  /*2670*/  SHF.L.U64.HI R13, R91, 0x1, R92 ;  /* 0x000000015b0d7819 */ /* 0x000fe4000001025c */
[----:B------:R-:W-:Y:S01]  /*2680*/  ISETP.GT.AND P0, PT, R3, 0x8, P0 ;  /* 0x000000080300780c */ /* 0x000fe20000704270 */
[----:B0-----:R-:W-:Y:S01]  /*2690*/  IMAD.X R21, R9, 0x1, R111, P1 ;  /* 0x0000000109157824 */ /* 0x001fe200008e066f */
[----:B------:R-:W-:Y:S01]  /*26a0*/  LEA R12, P1, R91, R10, 0x1 ;  /* 0x0000000a5b0c7211 */ /* 0x000fe200078208ff */
[----:B------:R-:W-:-:S04]  /*26b0*/  IMAD.WIDE.U32 R20, R101, R110, R20 ;  /* 0x0000006e65147225 */ /* 0x000fc800078e0014 */
[----:B------:R-:W-:Y:S01]  /*26c0*/  IMAD.X R13, R13, 0x1, R11, P1 ;  /* 0x000000010d0d7824 */ /* 0x000fe200008e060b */
[----:B------:R-:W-:Y:S01]  /*26d0*/  LEA R8, P3, R20, R114, 0x1 ;  /* 0x0000007214087211 */ /* 0x000fe200078608ff */
[----:B------:R-:W-:-:S05]  /*26e0*/  IMAD.IADD R9, R107, 0x1, R21 ;  /* 0x000000016b097824 */ /* 0x000fca00078e0215 */
[----:B------:R-:W-:Y:S01]  /*26f0*/  LEA.HI.X R9, R20, R115, R9, 0x1, P3 ;  /* 0x0000007314097211 */ /* 0x000fe200018f0c09 */
[----:B--2---:R-:W-:-:S05]  /*2700*/  HADD2.F32 R5, -RZ, R24.H0_H0 ;  /* 0x20000018ff057230 */ /* 0x004fca0000004100 */
[----:B------:R-:W-:-:S04]  /*2710*/  FMUL R5, R5, R90 ;  /* 0x0000005a05057220 */ /* 0x000fc80000400000 */
[----:B------:R-:W-:-:S05]  /*2720*/  FFMA R5, R26, R23, R5 ;  /* 0x000000171a057223 */ /* 0x000fca0000000005 */
[----:B------:R-:W-:-:S05]  /*2730*/  F2FP.F16.F32.PACK_AB R5, RZ, R5 ;  /* 0x00000005ff05723e */ /* 0x000fca00000000ff */
[----:B------:R0:W-:Y:S01]  /*2740*/  @P2 STG.E.U16 desc[UR38][R12.64], R5 ;  /* 0x000000050c002986 */ /* 0x0001e2000c101526 */
[----:B------:R-:W-:Y:S05]  /*2750*/  @!P0 BRA `(.L_x_39) ;  /* 0x0000000000048947 */ /* 0x000fea0003800000 */
[----:B------:R2:W5:Y:S02]  /*2760*/  LDG.E.LTC128B.U16 R24, desc[UR38][R8.64+0x2] ;  /* 0x0000022608187981 */ /* 0x000564000c1e1520 */
.L_x_39:
[----:B------:R-:W-:Y:S05]  /*2770*/  BSYNC B1 ;  /* 0x0000000000017941 */ /* 0x000fea0003800000 */
.L_x_38:
[----:B0----5:R-:W-:Y:S01]  /*2780*/  HADD2.F32 R5, -RZ, R24.H0_H0 ;  /* 0x20000018ff057230 */ /* 0x021fe20000004100 */
[----:B------:R-:W-:Y:S01]  /*2790*/  ISETP.GT.AND P1, PT, R4, 0x8, PT ;  /* 0x000000080400780c */ /* 0x000fe20003f24270 */
[----:B------:R-:W-:Y:S03]  /*27a0*/  BSSY B1, `(.L_x_40) ;  /* 0x0000008000017945 */ /* 0x000fe60003800000 */
[----:B------:R-:W-:Y:S01]  /*27b0*/  FMUL R14, R5, R90 ;  /* 0x0000005a050e7220 */ /* 0x000fe20000400000 */
[----:B------:R-:W-:-:S03]  /*27c0*/  ISETP.GT.AND P2, PT, R3, RZ, P1 ;  /* 0x000000ff0300720c */ /* 0x000fc60000f44270 */
[----:B------:R-:W-:-:S05]  /*27d0*/  FFMA R14, R27, R23, R14 ;  /* 0x000000171b0e7223 */ /* 0x000fca000000000e */
[----:B------:R-:W-:-:S05]  /*27e0*/  F2FP.F16.F32.PACK_AB R14, RZ, R14 ;  /* 0x0000000eff0e723e */ /* 0x000fca00000000ff */
[----:B------:R0:W-:Y:S01]  /*27f0*/  @P0 STG.E.U16 desc[UR38][R12.64+0x2], R14 ;  /* 0x0000020e0c000986 */ /* 0x0001e2000c101526 */
[----:B------:R-:W-:Y:S05]  /*2800*/  @!P2 BRA `(.L_x_41) ;  /* 0x000000000004a947 */ /* 0x000fea0003800000 */
[----:B------:R3:W5:Y:S02]  /*2810*/  LDG.E.LTC128B.U16 R24, desc[UR38][R6.64+0x10] ;  /* 0x0000102606187981 */ /* 0x000764000c1e1520 */
.L_x_41:
[----:B------:R-:W-:Y:S05]  /*2820*/  BSYNC B1 ;  /* 0x0000000000017941 */ /* 0x000fea0003800000 */
.L_x_40:
[----:B-----5:R-:W-:Y:S01]  /*2830*/  HADD2.F32 R5, -RZ, R24.H0_H0 ;  /* 0x20000018ff057230 */ /* 0x020fe20000004100 */
        /* <DEDUP_REMOVED lines=9> */
.L_x_43:
[----:B------:R-:W-:Y:S05]  /*28d0*/  BSYNC B1 ;  /* 0x0000000000017941 */ /* 0x000fea0003800000 */
.L_x_42:
[----:B----45:R-:W-:Y:S01]  /*28e0*/  HADD2.F32 R5, -RZ, R24.H0_H0 ;  /* 0x20000018ff057230 */ /* 0x030fe20000004100 */
[----:B------:R-:W-:Y:S01]  /*28f0*/  ISETP.GT.AND P1, PT, R3, 0x8, P1 ;  /* 0x000000080300780c */ /* 0x000fe20000f24270 */
[----:B------:R-:W-:Y:S03]  /*2900*/  BSSY B1, `(.L_x_44) ;  /* 0x0000007000017945 */ /* 0x000fe60003800000 */
[----:B0-----:R-:W-:-:S04]  /*2910*/  FMUL R14, R5, R90 ;  /* 0x0000005a050e7220 */ /* 0x001fc80000400000 */
[----:B------:R-:W-:-:S05]  /*2920*/  FFMA R14, R29, R23, R14 ;  /* 0x000000171d0e7223 */ /* 0x000fca000000000e */
[----:B------:R-:W-:-:S05]  /*2930*/  F2FP.F16.F32.PACK_AB R14, RZ, R14 ;  /* 0x0000000eff0e723e */ /* 0x000fca00000000ff */
[----:B------:R0:W-:Y:S01]  /*2940*/  @P3 STG.E.U16 desc[UR38][R10.64+0x12], R14 ;  /* 0x0000120e0a003986 */ /* 0x0001e2000c101526 */
[----:B------:R-:W-:Y:S05]  /*2950*/  @!P1 BRA `(.L_x_45) ;  /* 0x0000000000049947 */ /* 0x000fea0003800000 */
[----:B------:R4:W5:Y:S02]  /*2960*/  LDG.E.LTC128B.U16 R24, desc[UR38][R8.64+0x10] ;  /* 0x0000102608187981 */ /* 0x000964000c1e1520 */
.L_x_45:
[----:B------:R-:W-:Y:S05]  /*2970*/  BSYNC B1 ;  /* 0x0000000000017941 */ /* 0x000fea0003800000 */
.L_x_44:
[----:B-----5:R-:W-:Y:S01]  /*2980*/  HADD2.F32 R5, -RZ, R24.H0_H0 ;  /* 0x20000018ff057230 */ /* 0x020fe20000004100 */
[----:B------:R-:W-:Y:S01]  /*2990*/  ISETP.GT.AND P0, PT, R3, 0x8, P0 ;  /* 0x000000080300780c */ /* 0x000fe20000704270 */
[----:B------:R-:W-:Y:S03]  /*29a0*/  BSSY B1, `(.L_x_46) ;  /* 0x0000007000017945 */ /* 0x000fe60003800000 */
[----:B------:R-:W-:-:S04]  /*29b0*/  FMUL R5, R5, R90 ;  /* 0x0000005a05057220 */ /* 0x000fc80000400000 */
[----:B------:R-:W-:-:S05]  /*29c0*/  FFMA R5, R30, R23, R5 ;  /* 0x000000171e057223 */ /* 0x000fca0000000005 */
[----:B------:R-:W-:-:S05]  /*29d0*/  F2FP.F16.F32.PACK_AB R5, RZ, R5 ;  /* 0x00000005ff05723e */ /* 0x000fca00000000ff */
[----:B------:R0:W-:Y:S01]  /*29e0*/  @P1 STG.E.U16 desc[UR38][R12.64+0x10], R5 ;  /* 0x000010050c001986 */ /* 0x0001e2000c101526 */
[----:B------:R-:W-:Y:S05]  /*29f0*/  @!P0 BRA `(.L_x_47) ;  /* 0x0000000000048947 */ /* 0x000fea0003800000 */
[----:B------:R0:W5:Y:S02]  /*2a00*/  LDG.E.LTC128B.U16 R24, desc[UR38][R8.64+0x12] ;  /* 0x0000122608187981 */ /* 0x000164000c1e1520 */
.L_x_47:
[----:B------:R-:W-:Y:S05]  /*2a10*/  BSYNC B1 ;  /* 0x0000000000017941 */ /* 0x000fea0003800000 */
.L_x_46:
        /* <DEDUP_REMOVED lines=10> */
.L_x_49:
[----:B------:R-:W-:Y:S05]  /*2ac0*/  BSYNC B1 ;  /* 0x0000000000017941 */ /* 0x000fea0003800000 */
.L_x_48:
        /* <DEDUP_REMOVED lines=10> */
.L_x_51:
[----:B------:R-:W-:Y:S05]  /*2b70*/  BSYNC B1 ;  /* 0x0000000000017941 */ /* 0x000fea0003800000 */
.L_x_50:
[----:B0----5:R-:W-:Y:S01]  /*2b80*/  HADD2.F32 R5, -RZ, R24.H0_H0 ;  /* 0x20000018ff057230 */ /* 0x021fe20000004100 */
        /* <DEDUP_REMOVED lines=8> */
.L_x_53:
[----:B------:R-:W-:Y:S05]  /*2c10*/  BSYNC B1 ;  /* 0x0000000000017941 */ /* 0x000fea0003800000 */
.L_x_52:
        /* <DEDUP_REMOVED lines=9> */
.L_x_55:
[----:B------:R-:W-:Y:S05]  /*2cb0*/  BSYNC B1 ;  /* 0x0000000000017941 */ /* 0x000fea0003800000 */
.L_x_54:
        /* <DEDUP_REMOVED lines=10> */
.L_x_57:
[----:B------:R-:W-:Y:S05]  /*2d60*/  BSYNC B1 ;  /* 0x0000000000017941 */ /* 0x000fea0003800000 */
.L_x_56:
        /* <DEDUP_REMOVED lines=10> */
.L_x_59:
[----:B------:R-:W-:Y:S05]  /*2e10*/  BSYNC B1 ;  /* 0x0000000000017941 */ /* 0x000fea0003800000 */
.L_x_58:
        /* <DEDUP_REMOVED lines=9> */
.L_x_61:
[----:B------:R-:W-:Y:S05]  /*2eb0*/  BSYNC B1 ;  /* 0x0000000000017941 */ /* 0x000fea0003800000 */
.L_x_60:
        /* <DEDUP_REMOVED lines=9> */
.L_x_63:
[----:B------:R-:W-:Y:S05]  /*2f50*/  BSYNC B1 ;  /* 0x0000000000017941 */ /* 0x000fea0003800000 */
.L_x_62:
        /* <DEDUP_REMOVED lines=10> */
.L_x_65:
[----:B------:R-:W-:Y:S05]  /*3000*/  BSYNC B1 ;  /* 0x0000000000017941 */ /* 0x000fea0003800000 */
.L_x_64:
        /* <DEDUP_REMOVED lines=10> */
.L_x_67:
[----:B------:R-:W-:Y:S05]  /*30b0*/  BSYNC B1 ;  /* 0x0000000000017941 */ /* 0x000fea0003800000 */
.L_x_66:
        /* <DEDUP_REMOVED lines=9> */
.L_x_69:
[----:B------:R-:W-:Y:S05]  /*3150*/  BSYNC B1 ;  /* 0x0000000000017941 */ /* 0x000fea0003800000 */
.L_x_68:
        /* <DEDUP_REMOVED lines=9> */
.L_x_71:
[----:B------:R-:W-:Y:S05]  /*31f0*/  BSYNC B1 ;  /* 0x0000000000017941 */ /* 0x000fea0003800000 */
.L_x_70:
        /* <DEDUP_REMOVED lines=10> */
.L_x_73:
[----:B------:R-:W-:Y:S05]  /*32a0*/  BSYNC B1 ;  /* 0x0000000000017941 */ /* 0x000fea0003800000 */
.L_x_72:
        /* <DEDUP_REMOVED lines=10> */
.L_x_75:
[----:B------:R-:W-:Y:S05]  /*3350*/  BSYNC B1 ;  /* 0x0000000000017941 */ /* 0x000fea0003800000 */
.L_x_74:
        /* <DEDUP_REMOVED lines=9> */
.L_x_77:
[----:B------:R-:W-:Y:S05]  /*33f0*/  BSYNC B1 ;  /* 0x0000000000017941 */ /* 0x000fea0003800000 */
.L_x_76:
        /* <DEDUP_REMOVED lines=9> */
.L_x_79:
[----:B------:R-:W-:Y:S05]  /*3490*/  BSYNC B1 ;  /* 0x0000000000017941 */ /* 0x000fea0003800000 */
.L_x_78:
        /* <DEDUP_REMOVED lines=10> */
.L_x_81:
[----:B------:R-:W-:Y:S05]  /*3540*/  BSYNC B1 ;  /* 0x0000000000017941 */ /* 0x000fea0003800000 */
.L_x_80:
        /* <DEDUP_REMOVED lines=10> */
.L_x_83:
[----:B------:R-:W-:Y:S05]  /*35f0*/  BSYNC B1 ;  /* 0x0000000000017941 */ /* 0x000fea0003800000 */
.L_x_82:
        /* <DEDUP_REMOVED lines=9> */
.L_x_85:
[----:B------:R-:W-:Y:S05]  /*3690*/  BSYNC B1 ;  /* 0x0000000000017941 */ /* 0x000fea0003800000 */
.L_x_84:
        /* <DEDUP_REMOVED lines=9> */
.L_x_87:
[----:B------:R-:W-:Y:S05]  /*3730*/  BSYNC B1 ;  /* 0x0000000000017941 */ /* 0x000fea0003800000 */
.L_x_86:
        /* <DEDUP_REMOVED lines=10> */
.L_x_89:
[----:B------:R-:W-:Y:S05]  /*37e0*/  BSYNC B1 ;  /* 0x0000000000017941 */ /* 0x000fea0003800000 */
.L_x_88:
        /* <DEDUP_REMOVED lines=10> */
.L_x_91:
[----:B------:R-:W-:Y:S05]  /*3890*/  BSYNC B1 ;  /* 0x0000000000017941 */ /* 0x000fea0003800000 */
.L_x_90:
        /* <DEDUP_REMOVED lines=9> */
.L_x_93:
[----:B------:R-:W-:Y:S05]  /*3930*/  BSYNC B1 ;  /* 0x0000000000017941 */ /* 0x000fea0003800000 */
.L_x_92:
        /* <DEDUP_REMOVED lines=9> */
.L_x_95:
[----:B------:R-:W-:Y:S05]  /*39d0*/  BSYNC B1 ;  /* 0x0000000000017941 */ /* 0x000fea0003800000 */
.L_x_94:
        /* <DEDUP_REMOVED lines=10> */
.L_x_97:
[----:B------:R-:W-:Y:S05]  /*3a80*/  BSYNC B1 ;  /* 0x0000000000017941 */ /* 0x000fea0003800000 */
.L_x_96:
        /* <DEDUP_REMOVED lines=10> */
.L_x_99:
[----:B------:R-:W-:Y:S05]  /*3b30*/  BSYNC B1 ;  /* 0x0000000000017941 */ /* 0x000fea0003800000 */
.L_x_98:
        /* <DEDUP_REMOVED lines=9> */
.L_x_101:
[----:B------:R-:W-:Y:S05]  /*3bd0*/  BSYNC B1 ;  /* 0x0000000000017941 */ /* 0x000fea0003800000 */
.L_x_100:
        /* <DEDUP_REMOVED lines=9> */
.L_x_103:
[----:B------:R-:W-:Y:S05]  /*3c70*/  BSYNC B1 ;  /* 0x0000000000017941 */ /* 0x000fea0003800000 */
.L_x_102:
        /* <DEDUP_REMOVED lines=10> */
.L_x_105:
[----:B------:R-:W-:Y:S05]  /*3d20*/  BSYNC B1 ;  /* 0x0000000000017941 */ /* 0x000fea0003800000 */
.L_x_104:
        /* <DEDUP_REMOVED lines=10> */
.L_x_107:
[----:B------:R-:W-:Y:S05]  /*3dd0*/  BSYNC B1 ;  /* 0x0000000000017941 */ /* 0x000fea0003800000 */
.L_x_106:
        /* <DEDUP_REMOVED lines=9> */
.L_x_109:
[----:B------:R-:W-:Y:S05]  /*3e70*/  BSYNC B1 ;  /* 0x0000000000017941 */ /* 0x000fea0003800000 */
.L_x_108:
        /* <DEDUP_REMOVED lines=9> */
.L_x_111:
[----:B------:R-:W-:Y:S05]  /*3f10*/  BSYNC B1 ;  /* 0x0000000000017941 */ /* 0x000fea0003800000 */
.L_x_110:
        /* <DEDUP_REMOVED lines=10> */
.L_x_113:
[----:B------:R-:W-:Y:S05]  /*3fc0*/  BSYNC B1 ;  /* 0x0000000000017941 */ /* 0x000fea0003800000 */
.L_x_112:
        /* <DEDUP_REMOVED lines=10> */
.L_x_115:
[----:B------:R-:W-:Y:S05]  /*4070*/  BSYNC B1 ;  /* 0x0000000000017941 */ /* 0x000fea0003800000 */
.L_x_114:
        /* <DEDUP_REMOVED lines=9> */
.L_x_117:
[----:B------:R-:W-:Y:S05]  /*4110*/  BSYNC B1 ;  /* 0x0000000000017941 */ /* 0x000fea0003800000 */
.L_x_116:
        /* <DEDUP_REMOVED lines=9> */
.L_x_119:
[----:B------:R-:W-:Y:S05]  /*41b0*/  BSYNC B1 ;  /* 0x0000000000017941 */ /* 0x000fea0003800000 */
.L_x_118:
        /* <DEDUP_REMOVED lines=10> */
.L_x_121:
[----:B------:R-:W-:Y:S05]  /*4260*/  BSYNC B1 ;  /* 0x0000000000017941 */ /* 0x000fea0003800000 */
.L_x_120:
        /* <DEDUP_REMOVED lines=10> */
.L_x_123:
[----:B------:R-:W-:Y:S05]  /*4310*/  BSYNC B1 ;  /* 0x0000000000017941 */ /* 0x000fea0003800000 */
.L_x_122:
        /* <DEDUP_REMOVED lines=9> */
.L_x_125:
[----:B------:R-:W-:Y:S05]  /*43b0*/  BSYNC B1 ;  /* 0x0000000000017941 */ /* 0x000fea0003800000 */
.L_x_124:
        /* <DEDUP_REMOVED lines=9> */
.L_x_127:
[----:B------:R-:W-:Y:S05]  /*4450*/  BSYNC B1 ;  /* 0x0000000000017941 */ /* 0x000fea0003800000 */
.L_x_126:
        /* <DEDUP_REMOVED lines=10> */
.L_x_129:
[----:B------:R-:W-:Y:S05]  /*4500*/  BSYNC B1 ;  /* 0x0000000000017941 */ /* 0x000fea0003800000 */
.L_x_128:
        /* <DEDUP_REMOVED lines=10> */
.L_x_131:
[----:B------:R-:W-:Y:S05]  /*45b0*/  BSYNC B1 ;  /* 0x0000000000017941 */ /* 0x000fea0003800000 */
.L_x_130:
        /* <DEDUP_REMOVED lines=9> */
.L_x_133:
[----:B------:R-:W-:Y:S05]  /*4650*/  BSYNC B1 ;  /* 0x0000000000017941 */ /* 0x000fea0003800000 */
.L_x_132:
        /* <DEDUP_REMOVED lines=9> */
.L_x_135:
[----:B------:R-:W-:Y:S05]  /*46f0*/  BSYNC B1 ;  /* 0x0000000000017941 */ /* 0x000fea0003800000 */
.L_x_134:
        /* <DEDUP_REMOVED lines=10> */
.L_x_137:
[----:B------:R-:W-:Y:S05]  /*47a0*/  BSYNC B1 ;  /* 0x0000000000017941 */ /* 0x000fea0003800000 */
.L_x_136:
        /* <DEDUP_REMOVED lines=10> */
.L_x_139:
[----:B------:R-:W-:Y:S05]  /*4850*/  BSYNC B1 ;  /* 0x0000000000017941 */ /* 0x000fea0003800000 */
.L_x_138:
        /* <DEDUP_REMOVED lines=9> */
.L_x_141:
[----:B------:R-:W-:Y:S05]  /*48f0*/  BSYNC B1 ;  /* 0x0000000000017941 */ /* 0x000fea0003800000 */
.L_x_140:
        /* <DEDUP_REMOVED lines=9> */
.L_x_143:
[----:B------:R-:W-:Y:S05]  /*4990*/  BSYNC B1 ;  /* 0x0000000000017941 */ /* 0x000fea0003800000 */
.L_x_142:
        /* <DEDUP_REMOVED lines=10> */
.L_x_145:
[----:B------:R-:W-:Y:S05]  /*4a40*/  BSYNC B1 ;  /* 0x0000000000017941 */ /* 0x000fea0003800000 */
.L_x_144:
        /* <DEDUP_REMOVED lines=10> */
.L_x_147:
[----:B------:R-:W-:Y:S05]  /*4af0*/  BSYNC B1 ;  /* 0x0000000000017941 */ /* 0x000fea0003800000 */
.L_x_146:
        /* <DEDUP_REMOVED lines=9> */
.L_x_149:
[----:B------:R-:W-:Y:S05]  /*4b90*/  BSYNC B1 ;  /* 0x0000000000017941 */ /* 0x000fea0003800000 */
.L_x_148:
        /* <DEDUP_REMOVED lines=9> */
.L_x_151:
[----:B------:R-:W-:Y:S05]  /*4c30*/  BSYNC B1 ;  /* 0x0000000000017941 */ /* 0x000fea0003800000 */
.L_x_150:
        /* <DEDUP_REMOVED lines=10> */
.L_x_153:
[----:B------:R-:W-:Y:S05]  /*4ce0*/  BSYNC B1 ;  /* 0x0000000000017941 */ /* 0x000fea0003800000 */
.L_x_152:
[----:B-----5:R-:W-:Y:S01]  /*4cf0*/  HADD2.F32 R5, -RZ, R24.H0_H0 ;  /* 0x20000018ff057230 */ /* 0x020fe20000004100 */
[----:B------:R-:W-:Y:S01]  /*4d00*/  ISETP.GT.AND P0, PT, R4, 0x79, PT ;  /* 0x000000790400780c */ /* 0x000fe20003f04270 */
[----:B------:R-:W-:Y:S01]  /*4d10*/  @P2 IMAD.MOV.U32 R4, RZ, RZ, R10 ;  /* 0x000000ffff042224 */ /* 0x000fe200078e000a */
[----:B------:R-:W-:Y:S02]  /*4d20*/  BSSY B1, `(.L_x_154) ;  /* 0x000000a000017945 */ /* 0x000fe40003800000 */
[----:B------:R-:W-:Y:S01]  /*4d30*/  FMUL R5, R5, R90 ;  /* 0x0000005a05057220 */ /* 0x000fe20000400000 */
[----:B------:R-:W-:-:S03]  /*4d40*/  ISETP.GT.AND P3, PT, R3, RZ, P0 ;  /* 0x000000ff0300720c */ /* 0x000fc60000764270 */
[----:B------:R-:W-:-:S05]  /*4d50*/  FFMA R5, R84, R23, R5 ;  /* 0x0000001754057223 */ /* 0x000fca0000000005 */
[----:B------:R-:W-:-:S04]  /*4d60*/  F2FP.F16.F32.PACK_AB R5, RZ, R5 ;  /* 0x00000005ff05723e */ /* 0x000fc800000000ff */
[----:B0-----:R-:W-:Y:S01]  /*4d70*/  PRMT R14, R5, 0x7610, R14 ;  /* 0x00007610050e7816 */ /* 0x001fe2000000000e */
[----:B------:R-:W-:-:S05]  /*4d80*/  @P2 IMAD.MOV.U32 R5, RZ, RZ, R11 ;  /* 0x000000ffff052224 */ /* 0x000fca00078e000b */
[----:B------:R0:W-:Y:S01]  /*4d90*/  @P2 STG.E.U16 desc[UR38][R4.64+0xf0], R14 ;  /* 0x0000f00e04002986 */ /* 0x0001e2000c101526 */
[----:B------:R-:W-:Y:S05]  /*4da0*/  @!P3 BRA `(.L_x_155) ;  /* 0x000000000004b947 */ /* 0x000fea0003800000 */
[----:B------:R0:W5:Y:S02]  /*4db0*/  LDG.E.LTC128B.U16 R24, desc[UR38][R6.64+0xf2] ;  /* 0x0000f22606187981 */ /* 0x000164000c1e1520 */
.L_x_155:
[----:B------:R-:W-:Y:S05]  /*4dc0*/  BSYNC B1 ;  /* 0x0000000000017941 */ /* 0x000fea0003800000 */
.L_x_154:
        /* <DEDUP_REMOVED lines=9> */
.L_x_157:
[----:B------:R-:W-:Y:S05]  /*4e60*/  BSYNC B1 ;  /* 0x0000000000017941 */ /* 0x000fea0003800000 */
.L_x_156:
[----:B-----5:R-:W-:Y:S01]  /*4e70*/  HADD2.F32 R5, -RZ, R24.H0_H0 ;  /* 0x20000018ff057230 */ /* 0x020fe20000004100 */
[----:B------:R-:W-:Y:S01]  /*4e80*/  ISETP.GT.AND P0, PT, R3, 0x8, P0 ;  /* 0x000000080300780c */ /* 0x000fe20000704270 */
[----:B0-----:R-:W-:Y:S01]  /*4e90*/  @P1 IMAD.MOV.U32 R4, RZ, RZ, R12 ;  /* 0x000000ffff041224 */ /* 0x001fe200078e000c */
[----:B------:R-:W-:Y:S02]  /*4ea0*/  BSSY B1, `(.L_x_158) ;  /* 0x0000009000017945 */ /* 0x000fe40003800000 */
[----:B------:R-:W-:-:S04]  /*4eb0*/  FMUL R5, R5, R90 ;  /* 0x0000005a05057220 */ /* 0x000fc80000400000 */
[----:B------:R-:W-:-:S05]  /*4ec0*/  FFMA R5, R86, R23, R5 ;  /* 0x0000001756057223 */ /* 0x000fca0000000005 */
[----:B------:R-:W-:-:S04]  /*4ed0*/  F2FP.F16.F32.PACK_AB R5, RZ, R5 ;  /* 0x00000005ff05723e */ /* 0x000fc800000000ff */
[----:B-1-3--:R-:W-:Y:S01]  /*4ee0*/  PRMT R6, R5, 0x7610, R6 ;  /* 0x0000761005067816 */ /* 0x00afe20000000006 */
[----:B------:R-:W-:-:S05]  /*4ef0*/  @P1 IMAD.MOV.U32 R5, RZ, RZ, R13 ;  /* 0x000000ffff051224 */ /* 0x000fca00078e000d */
[----:B------:R0:W-:Y:S01]  /*4f00*/  @P1 STG.E.U16 desc[UR38][R4.64+0xf0], R6 ;  /* 0x0000f00604001986 */ /* 0x0001e2000c101526 */
[----:B------:R-:W-:Y:S05]  /*4f10*/  @!P0 BRA `(.L_x_159) ;  /* 0x0000000000048947 */ /* 0x000fea0003800000 */
[----:B------:R1:W5:Y:S02]  /*4f20*/  LDG.E.LTC128B.U16 R24, desc[UR38][R8.64+0xf2] ;  /* 0x0000f22608187981 */ /* 0x000364000c1e1520 */
.L_x_159:
[----:B------:R-:W-:Y:S05]  /*4f30*/  BSYNC B1 ;  /* 0x0000000000017941 */ /* 0x000fea0003800000 */
.L_x_158:
[----:B------:R-:W-:Y:S05]  /*4f40*/  @!P0 BRA `(.L_x_160) ;  /* 0x0000001000e88947 */ /* 0x000fea0003800000 */
[----:B-----5:R-:W-:-:S05]  /*4f50*/  HADD2.F32 R3, -RZ, R24.H0_H0 ;  /* 0x20000018ff037230 */ /* 0x020fca0000004100 */
[----:B0-----:R-:W-:-:S04]  /*4f60*/  FMUL R4, R3, R90 ;  /* 0x0000005a03047220 */ /* 0x001fc80000400000 */
[----:B------:R-:W-:-:S05]  /*4f70*/  FFMA R4, R87, R23, R4 ;  /* 0x0000001757047223 */ /* 0x000fca0000000004 */
[----:B------:R-:W-:-:S05]  /*4f80*/  F2FP.F16.F32.PACK_AB R4, RZ, R4 ;  /* 0x00000004ff04723e */ /* 0x000fca00000000ff */
[----:B------:R3:W-:Y:S01]  /*4f90*/  STG.E.U16 desc[UR38][R12.64+0xf2], R4 ;  /* 0x0000f2040c007986 */ /* 0x0007e2000c101526 */
[----:B------:R-:W-:Y:S05]  /*4fa0*/  BRA `(.L_x_160) ;  /* 0x0000001000d07947 */ /* 0x000fea0003800000 */
.L_x_35:
[----:B------:R-:W-:Y:S01]  /*4fb0*/  ISETP.GT.AND P3, PT, R4, 0x1, PT ;  /* 0x000000010400780c */ /* 0x000fe20003f64270 */
[----:B------:R-:W-:Y:S01]  /*4fc0*/  ULDC.64 UR4, c[0x0][0x5c0] ;  /* 0x0001700000047ab9 */ /* 0x000fe20000000a00 */
[-C--:B------:R-:W-:Y:S01]  /*4fd0*/  FMUL R24, R24, R23.reuse ;  /* 0x0000001718187220 */ /* 0x080fe20000400000 */
[----:B------:R-:W-:Y:S01]  /*4fe0*/  LEA R6, P4, R106, UR4, 0x1 ;  /* 0x000000046a067c11 */ /* 0x000fe2000f8808ff */
[-C--:B------:R-:W-:Y:S01]  /*4ff0*/  FMUL R25, R25, R23.reuse ;  /* 0x0000001719197220 */ /* 0x080fe20000400000 */
[----:B------:R-:W-:Y:S01]  /*5000*/  ISETP.GT.AND P0, PT, R3, RZ, P3 ;  /* 0x000000ff0300720c */ /* 0x000fe20001f04270 */
[-C--:B------:R-:W-:Y:S01]  /*5010*/  FMUL R26, R26, R23.reuse ;  /* 0x000000171a1a7220 */ /* 0x080fe20000400000 */
[----:B------:R-:W-:Y:S01]  /*5020*/  F2FP.F16.F32.PACK_AB R24, RZ, R24 ;  /* 0x00000018ff18723e */ /* 0x000fe200000000ff */
[-C--:B------:R-:W-:Y:S01]  /*5030*/  FMUL R27, R27, R23.reuse ;  /* 0x000000171b1b7220 */ /* 0x080fe20000400000 */
[----:B------:R-:W-:Y:S01]  /*5040*/  LEA.HI.X R7, R106, UR5, R103, 0x1, P4 ;  /* 0x000000056a077c11 */ /* 0x000fe2000a0f0c67 */
[----:B------:R-:W-:Y:S01]  /*5050*/  FMUL R28, R28, R23 ;  /* 0x000000171c1c7220 */ /* 0x000fe20000400000 */
[----:B------:R-:W-:Y:S01]  /*5060*/  F2FP.F16.F32.PACK_AB R25, RZ, R25 ;  /* 0x00000019ff19723e */ /* 0x000fe200000000ff */
[-C--:B------:R-:W-:Y:S01]  /*5070*/  FMUL R29, R29, R23.reuse ;  /* 0x000000171d1d7220 */ /* 0x080fe20000400000 */
[----:B------:R-:W-:Y:S01]  /*5080*/  ISETP.GT.AND P2, PT, R3, 0x8, P2 ;  /* 0x000000080300780c */ /* 0x000fe20001744270 */
[----:B------:R-:W-:Y:S01]  /*5090*/  @P1 STG.E.U16 desc[UR38][R6.64], R24 ;  /* 0x0000001806001986 */ /* 0x000fe2000c101526 */
[----:B------:R-:W-:Y:S01]  /*50a0*/  ISETP.GT.AND P1, PT, R4, 0x8, PT ;  /* 0x000000080400780c */ /* 0x000fe20003f24270 */
[-C--:B------:R-:W-:Y:S01]  /*50b0*/  FMUL R30, R30, R23.reuse ;  /* 0x000000171e1e7220 */ /* 0x080fe20000400000 */
[C---:B------:R-:W-:Y:S01]  /*50c0*/  SHF.L.U64.HI R5, R91.reuse, 0x1, R92 ;  /* 0x000000015b057819 */ /* 0x040fe2000001025c */
[----:B------:R-:W-:Y:S01]  /*50d0*/  @P0 STG.E.U16 desc[UR38][R6.64+0x2], R25 ;  /* 0x0000021906000986 */ /* 0x000fe2000c101526 */
[----:B------:R-:W-:Y:S01]  /*50e0*/  LEA R8, P5, R91, R6, 0x1 ;  /* 0x000000065b087211 */ /* 0x000fe200078a08ff */
[-C--:B------:R-:W-:Y:S01]  /*50f0*/  FMUL R31, R31, R23.reuse ;  /* 0x000000171f1f7220 */ /* 0x080fe20000400000 */
[----:B------:R-:W-:Y:S01]  /*5100*/  ISETP.GT.AND P3, PT, R3, 0x8, P3 ;  /* 0x000000080300780c */ /* 0x000fe20001f64270 */
[-C--:B------:R-:W-:Y:S01]  /*5110*/  FMUL R32, R32, R23.reuse ;  /* 0x0000001720207220 */ /* 0x080fe20000400000 */
[----:B------:R-:W-:Y:S01]  /*5120*/  ISETP.GT.AND P0, PT, R4, 0x9, PT ;  /* 0x000000090400780c */ /* 0x000fe20003f04270 */
[----:B------:R-:W-:Y:S01]  /*5130*/  IMAD.X R9, R5, 0x1, R7, P5 ;  /* 0x0000000105097824 */ /* 0x000fe200028e0607 */
[----:B------:R-:W-:Y:S01]  /*5140*/  ISETP.GT.AND P4, PT, R3, RZ, P1 ;  /* 0x000000ff0300720c */ /* 0x000fe20000f84270 */
[-C--:B------:R-:W-:Y:S01]  /*5150*/  FMUL R33, R33, R23.reuse ;  /* 0x0000001721217220 */ /* 0x080fe20000400000 */
[----:B------:R-:W-:Y:S01]  /*5160*/  F2FP.F16.F32.PACK_AB R26, RZ, R26 ;  /* 0x0000001aff1a723e */ /* 0x000fe200000000ff */
[-C--:B------:R-:W-:Y:S01]  /*5170*/  FMUL R34, R34, R23.reuse ;  /* 0x0000001722227220 */ /* 0x080fe20000400000 */
[----:B------:R-:W-:Y:S01]  /*5180*/  ISETP.GT.AND P5, PT, R3, RZ, P0 ;  /* 0x000000ff0300720c */ /* 0x000fe200007a4270 */
[----:B------:R-:W-:Y:S01]  /*5190*/  FMUL R35, R35, R23 ;  /* 0x0000001723237220 */ /* 0x000fe20000400000 */
[----:B------:R-:W-:Y:S01]  /*51a0*/  F2FP.F16.F32.PACK_AB R27, RZ, R27 ;  /* 0x0000001bff1b723e */ /* 0x000fe200000000ff */
[----:B------:R-:W-:Y:S01]  /*51b0*/  @P2 STG.E.U16 desc[UR38][R8.64], R26 ;  /* 0x0000001a08002986 */ /* 0x000fe2000c101526 */
[----:B------:R-:W-:Y:S01]  /*51c0*/  F2FP.F16.F32.PACK_AB R28, RZ, R28 ;  /* 0x0000001cff1c723e */ /* 0x000fe200000000ff */
[-C--:B------:R-:W-:Y:S01]  /*51d0*/  FMUL R36, R36, R23.reuse ;  /* 0x0000001724247220 */ /* 0x080fe20000400000 */
[----:B------:R-:W-:Y:S01]  /*51e0*/  ISETP.GT.AND P2, PT, R3, 0x8, P1 ;  /* 0x000000080300780c */ /* 0x000fe20000f44270 */
[----:B------:R-:W-:Y:S01]  /*51f0*/  @P3 STG.E.U16 desc[UR38][R8.64+0x2], R27 ;  /* 0x0000021b08003986 */ /* 0x000fe2000c101526 */
[----:B------:R-:W-:Y:S01]  /*5200*/  ISETP.GT.AND P1, PT, R4, 0x10, PT ;  /* 0x000000100400780c */ /* 0x000fe20003f24270 */
[----:B------:R-:W-:Y:S01]  /*5210*/  FMUL R37, R37, R23 ;  /* 0x0000001725257220 */ /* 0x000fe20000400000 */
[----:B------:R-:W-:Y:S01]  /*5220*/  F2FP.F16.F32.PACK_AB R29, RZ, R29 ;  /* 0x0000001dff1d723e */ /* 0x000fe200000000ff */
[----:B------:R-:W-:Y:S01]  /*5230*/  @P4 STG.E.U16 desc[UR38][R6.64+0x10], R28 ;  /* 0x0000101c06004986 */ /* 0x000fe2000c101526 */
[C---:B------:R-:W-:Y:S01]  /*5240*/  ISETP.GT.AND P3, PT, R3.reuse, 0x8, P0 ;  /* 0x000000080300780c */ /* 0x040fe20000764270 */
[-C--:B------:R-:W-:Y:S01]  /*5250*/  FMUL R38, R38, R23.reuse ;  /* 0x0000001726267220 */ /* 0x080fe20000400000 */
[----:B------:R-:W-:Y:S01]  /*5260*/  ISETP.GT.AND P0, PT, R4, 0x11, PT ;  /* 0x000000110400780c */ /* 0x000fe20003f04270 */
[----:B------:R-:W-:Y:S01]  /*5270*/  @P5 STG.E.U16 desc[UR38][R6.64+0x12], R29 ;  /* 0x0000121d06005986 */ /* 0x000fe2000c101526 */
        /* <DEDUP_REMOVED lines=161> */
[----:B------:R-:W-:Y:S01]  /*5c90*/  FMUL R87, R87, R23 ;  /* 0x0000001757577220 */ /* 0x000fe20000400000 */
[----:B------:R-:W-:-:S02]  /*5ca0*/  F2FP.F16.F32.PACK_AB R62, RZ, R62 ;  /* 0x0000003eff3e723e */ /* 0x000fc400000000ff */
[C---:B------:R-:W-:Y:S02]  /*5cb0*/  ISETP.GT.AND P5, PT, R3.reuse, RZ, P0 ;  /* 0x000000ff0300720c */ /* 0x040fe400007a4270 */
[----:B------:R-:W-:Y:S01]  /*5cc0*/  F2FP.F16.F32.PACK_AB R63, RZ, R63 ;  /* 0x0000003fff3f723e */ /* 0x000fe200000000ff */
[----:B------:R-:W-:Y:S01]  /*5cd0*/  @P2 STG.E.U16 desc[UR38][R8.64+0x90], R62 ;  /* 0x0000903e08002986 */ /* 0x000fe2000c101526 */
[----:B------:R-:W-:Y:S02]  /*5ce0*/  F2FP.F16.F32.PACK_AB R64, RZ, R64 ;  /* 0x00000040ff40723e */ /* 0x000fe400000000ff */
[C---:B------:R-:W-:Y:S01]  /*5cf0*/  ISETP.GT.AND P2, PT, R3.reuse, 0x8, P1 ;  /* 0x000000080300780c */ /* 0x040fe20000f44270 */
[----:B------:R-:W-:Y:S01]  /*5d00*/  @P3 STG.E.U16 desc[UR38][R8.64+0x92], R63 ;  /* 0x0000923f08003986 */ /* 0x000fe2000c101526 */
[----:B------:R-:W-:Y:S02]  /*5d10*/  ISETP.GT.AND P1, PT, R4, 0x58, PT ;  /* 0x000000580400780c */ /* 0x000fe40003f24270 */
[----:B------:R-:W-:Y:S01]  /*5d20*/  F2FP.F16.F32.PACK_AB R65, RZ, R65 ;  /* 0x00000041ff41723e */ /* 0x000fe200000000ff */
[----:B------:R-:W-:Y:S01]  /*5d30*/  @P4 STG.E.U16 desc[UR38][R6.64+0xa0], R64 ;  /* 0x0000a04006004986 */ /* 0x000fe2000c101526 */
[----:B------:R-:W-:-:S02]  /*5d40*/  ISETP.GT.AND P3, PT, R3, 0x8, P0 ;  /* 0x000000080300780c */ /* 0x000fc40000764270 */
[----:B------:R-:W-:Y:S01]  /*5d50*/  ISETP.GT.AND P0, PT, R4, 0x59, PT ;  /* 0x000000590400780c */ /* 0x000fe20003f04270 */
[----:B------:R-:W-:Y:S01]  /*5d60*/  @P5 STG.E.U16 desc[UR38][R6.64+0xa2], R65 ;  /* 0x0000a24106005986 */ /* 0x000fe2000c101526 */
[C---:B------:R-:W-:Y:S02]  /*5d70*/  ISETP.GT.AND P4, PT, R3.reuse, RZ, P1 ;  /* 0x000000ff0300720c */ /* 0x040fe40000f84270 */
[----:B------:R-:W-:Y:S02]  /*5d80*/  F2FP.F16.F32.PACK_AB R66, RZ, R66 ;  /* 0x00000042ff42723e */ /* 0x000fe400000000ff */
[----:B------:R-:W-:Y:S02]  /*5d90*/  ISETP.GT.AND P5, PT, R3, RZ, P0 ;  /* 0x000000ff0300720c */ /* 0x000fe400007a4270 */
[----:B------:R-:W-:Y:S01]  /*5da0*/  F2FP.F16.F32.PACK_AB R67, RZ, R67 ;  /* 0x00000043ff43723e */ /* 0x000fe200000000ff */
[----:B------:R-:W-:Y:S01]  /*5db0*/  @P2 STG.E.U16 desc[UR38][R8.64+0xa0], R66 ;  /* 0x0000a04208002986 */ /* 0x000fe2000c101526 */
[----:B------:R-:W-:-:S02]  /*5dc0*/  F2FP.F16.F32.PACK_AB R68, RZ, R68 ;  /* 0x00000044ff44723e */ /* 0x000fc400000000ff */
[C---:B------:R-:W-:Y:S01]  /*5dd0*/  ISETP.GT.AND P2, PT, R3.reuse, 0x8, P1 ;  /* 0x000000080300780c */ /* 0x040fe20000f44270 */
[----:B------:R-:W-:Y:S01]  /*5de0*/  @P3 STG.E.U16 desc[UR38][R8.64+0xa2], R67 ;  /* 0x0000a24308003986 */ /* 0x000fe2000c101526 */
[C---:B------:R-:W-:Y:S02]  /*5df0*/  ISETP.GT.AND P1, PT, R4.reuse, 0x60, PT ;  /* 0x000000600400780c */ /* 0x040fe40003f24270 */
[----:B------:R-:W-:Y:S01]  /*5e00*/  F2FP.F16.F32.PACK_AB R69, RZ, R69 ;  /* 0x00000045ff45723e */ /* 0x000fe200000000ff */
[----:B------:R-:W-:Y:S01]  /*5e10*/  @P4 STG.E.U16 desc[UR38][R6.64+0xb0], R68 ;  /* 0x0000b04406004986 */ /* 0x000fe2000c101526 */
[C---:B------:R-:W-:Y:S02]  /*5e20*/  ISETP.GT.AND P3, PT, R3.reuse, 0x8, P0 ;  /* 0x000000080300780c */ /* 0x040fe40000764270 */
[----:B------:R-:W-:Y:S01]  /*5e30*/  ISETP.GT.AND P0, PT, R4, 0x61, PT ;  /* 0x000000610400780c */ /* 0x000fe20003f04270 */
[----:B------:R-:W-:Y:S01]  /*5e40*/  @P5 STG.E.U16 desc[UR38][R6.64+0xb2], R69 ;  /* 0x0000b24506005986 */ /* 0x000fe2000c101526 */
[----:B------:R-:W-:-:S02]  /*5e50*/  ISETP.GT.AND P4, PT, R3, RZ, P1 ;  /* 0x000000ff0300720c */ /* 0x000fc40000f84270 */
[C---:B------:R-:W-:Y:S02]  /*5e60*/  ISETP.GT.AND P5, PT, R3.reuse, RZ, P0 ;  /* 0x000000ff0300720c */ /* 0x040fe400007a4270 */
[----:B------:R-:W-:Y:S02]  /*5e70*/  F2FP.F16.F32.PACK_AB R70, RZ, R70 ;  /* 0x00000046ff46723e */ /* 0x000fe400000000ff */
[----:B------:R-:W-:Y:S02]  /*5e80*/  F2FP.F16.F32.PACK_AB R71, RZ, R71 ;  /* 0x00000047ff47723e */ /* 0x000fe400000000ff */
[----:B------:R-:W-:Y:S01]  /*5e90*/  F2FP.F16.F32.PACK_AB R72, RZ, R72 ;  /* 0x00000048ff48723e */ /* 0x000fe200000000ff */
[----:B------:R-:W-:Y:S01]  /*5ea0*/  @P2 STG.E.U16 desc[UR38][R8.64+0xb0], R70 ;  /* 0x0000b04608002986 */ /* 0x000fe2000c101526 */
[----:B------:R-:W-:Y:S02]  /*5eb0*/  F2FP.F16.F32.PACK_AB R73, RZ, R73 ;  /* 0x00000049ff49723e */ /* 0x000fe400000000ff */
[C---:B------:R-:W-:Y:S01]  /*5ec0*/  ISETP.GT.AND P1, PT, R3.reuse, 0x8, P1 ;  /* 0x000000080300780c */ /* 0x040fe20000f24270 */
[----:B------:R-:W-:Y:S01]  /*5ed0*/  @P3 STG.E.U16 desc[UR38][R8.64+0xb2], R71 ;  /* 0x0000b24708003986 */ /* 0x000fe2000c101526 */
[----:B------:R-:W-:-:S02]  /*5ee0*/  ISETP.GT.AND P2, PT, R3, 0x8, P0 ;  /* 0x000000080300780c */ /* 0x000fc40000744270 */
[C---:B------:R-:W-:Y:S01]  /*5ef0*/  ISETP.GT.AND P0, PT, R4.reuse, 0x69, PT ;  /* 0x000000690400780c */ /* 0x040fe20003f04270 */
[----:B------:R-:W-:Y:S01]  /*5f00*/  @P4 STG.E.U16 desc[UR38][R6.64+0xc0], R72 ;  /* 0x0000c04806004986 */ /* 0x000fe2000c101526 */
[----:B------:R-:W-:Y:S02]  /*5f10*/  ISETP.GT.AND P4, PT, R4, 0x68, PT ;  /* 0x000000680400780c */ /* 0x000fe40003f84270 */
[----:B------:R-:W-:Y:S01]  /*5f20*/  F2FP.F16.F32.PACK_AB R74, RZ, R74 ;  /* 0x0000004aff4a723e */ /* 0x000fe200000000ff */
[----:B------:R-:W-:Y:S01]  /*5f30*/  @P5 STG.E.U16 desc[UR38][R6.64+0xc2], R73 ;  /* 0x0000c24906005986 */ /* 0x000fe2000c101526 */
[C---:B------:R-:W-:Y:S02]  /*5f40*/  ISETP.GT.AND P5, PT, R3.reuse, RZ, P4 ;  /* 0x000000ff0300720c */ /* 0x040fe400027a4270 */
[----:B------:R-:W-:Y:S01]  /*5f50*/  ISETP.GT.AND P3, PT, R3, RZ, P0 ;  /* 0x000000ff0300720c */ /* 0x000fe20000764270 */
[----:B------:R-:W-:Y:S01]  /*5f60*/  @P1 STG.E.U16 desc[UR38][R8.64+0xc0], R74 ;  /* 0x0000c04a08001986 */ /* 0x000fe2000c101526 */
[----:B------:R-:W-:-:S02]  /*5f70*/  F2FP.F16.F32.PACK_AB R75, RZ, R75 ;  /* 0x0000004bff4b723e */ /* 0x000fc400000000ff */
[----:B------:R-:W-:Y:S02]  /*5f80*/  F2FP.F16.F32.PACK_AB R76, RZ, R76 ;  /* 0x0000004cff4c723e */ /* 0x000fe400000000ff */
[C---:B------:R-:W-:Y:S01]  /*5f90*/  ISETP.GT.AND P4, PT, R3.reuse, 0x8, P4 ;  /* 0x000000080300780c */ /* 0x040fe20002784270 */
[----:B------:R-:W-:Y:S01]  /*5fa0*/  @P2 STG.E.U16 desc[UR38][R8.64+0xc2], R75 ;  /* 0x0000c24b08002986 */ /* 0x000fe2000c101526 */
[----:B------:R-:W-:Y:S02]  /*5fb0*/  F2FP.F16.F32.PACK_AB R77, RZ, R77 ;  /* 0x0000004dff4d723e */ /* 0x000fe400000000ff */
[C---:B------:R-:W-:Y:S01]  /*5fc0*/  ISETP.GT.AND P2, PT, R4.reuse, 0x71, PT ;  /* 0x000000710400780c */ /* 0x040fe20003f44270 */
[----:B------:R-:W-:Y:S01]  /*5fd0*/  @P5 STG.E.U16 desc[UR38][R6.64+0xd0], R76 ;  /* 0x0000d04c06005986 */ /* 0x000fe2000c101526 */
[----:B------:R-:W-:Y:S02]  /*5fe0*/  ISETP.GT.AND P5, PT, R3, 0x8, P0 ;  /* 0x000000080300780c */ /* 0x000fe400007a4270 */
[C---:B------:R-:W-:Y:S01]  /*5ff0*/  ISETP.GT.AND P1, PT, R4.reuse, 0x78, PT ;  /* 0x000000780400780c */ /* 0x040fe20003f24270 */
[----:B------:R-:W-:Y:S01]  /*6000*/  @P3 STG.E.U16 desc[UR38][R6.64+0xd2], R77 ;  /* 0x0000d24d06003986 */ /* 0x000fe2000c101526 */
[----:B------:R-:W-:-:S02]  /*6010*/  ISETP.GT.AND P3, PT, R4, 0x70, PT ;  /* 0x000000700400780c */ /* 0x000fc40003f64270 */
[----:B------:R-:W-:Y:S01]  /*6020*/  ISETP.GT.AND P0, PT, R4, 0x79, PT ;  /* 0x000000790400780c */ /* 0x000fe20003f04270 */
[----:B------:R-:W-:Y:S01]  /*6030*/  @P4 IMAD.MOV.U32 R4, RZ, RZ, R8 ;  /* 0x000000ffff044224 */ /* 0x000fe200078e0008 */
[----:B------:R-:W-:Y:S01]  /*6040*/  F2FP.F16.F32.PACK_AB R78, RZ, R78 ;  /* 0x0000004eff4e723e */ /* 0x000fe200000000ff */
[----:B------:R-:W-:Y:S01]  /*6050*/  @P4 IMAD.MOV.U32 R5, RZ, RZ, R9 ;  /* 0x000000ffff054224 */ /* 0x000fe200078e0009 */
[----:B------:R-:W-:Y:S02]  /*6060*/  F2FP.F16.F32.PACK_AB R79, RZ, R79 ;  /* 0x0000004fff4f723e */ /* 0x000fe400000000ff */
[----:B------:R-:W-:Y:S02]  /*6070*/  F2FP.F16.F32.PACK_AB R80, RZ, R80 ;  /* 0x00000050ff50723e */ /* 0x000fe400000000ff */
[----:B------:R0:W-:Y:S01]  /*6080*/  @P4 STG.E.U16 desc[UR38][R4.64+0xd0], R78 ;  /* 0x0000d04e04004986 */ /* 0x0001e2000c101526 */
[----:B------:R-:W-:Y:S02]  /*6090*/  ISETP.GT.AND P4, PT, R3, RZ, P2 ;  /* 0x000000ff0300720c */ /* 0x000fe40001784270 */
[----:B------:R-:W-:-:S02]  /*60a0*/  F2FP.F16.F32.PACK_AB R81, RZ, R81 ;  /* 0x00000051ff51723e */ /* 0x000fc400000000ff */
[----:B------:R-:W-:Y:S02]  /*60b0*/  ISETP.GT.AND P2, PT, R3, 0x8, P2 ;  /* 0x000000080300780c */ /* 0x000fe40001744270 */
[----:B------:R-:W-:Y:S02]  /*60c0*/  F2FP.F16.F32.PACK_AB R82, RZ, R82 ;  /* 0x00000052ff52723e */ /* 0x000fe400000000ff */
[----:B------:R-:W-:Y:S02]  /*60d0*/  F2FP.F16.F32.PACK_AB R83, RZ, R83 ;  /* 0x00000053ff53723e */ /* 0x000fe400000000ff */
[----:B------:R-:W-:Y:S01]  /*60e0*/  F2FP.F16.F32.PACK_AB R84, RZ, R84 ;  /* 0x00000054ff54723e */ /* 0x000fe200000000ff */
[----:B0-----:R-:W-:Y:S01]  /*60f0*/  @P5 IMAD.MOV.U32 R4, RZ, RZ, R8 ;  /* 0x000000ffff045224 */ /* 0x001fe200078e0008 */
[----:B------:R-:W-:Y:S01]  /*6100*/  F2FP.F16.F32.PACK_AB R85, RZ, R85 ;  /* 0x00000055ff55723e */ /* 0x000fe200000000ff */
[----:B------:R-:W-:Y:S01]  /*6110*/  @P5 IMAD.MOV.U32 R5, RZ, RZ, R9 ;  /* 0x000000ffff055224 */ /* 0x000fe200078e0009 */
[----:B------:R-:W-:-:S02]  /*6120*/  F2FP.F16.F32.PACK_AB R86, RZ, R86 ;  /* 0x00000056ff56723e */ /* 0x000fc400000000ff */
[----:B------:R-:W-:Y:S02]  /*6130*/  F2FP.F16.F32.PACK_AB R87, RZ, R87 ;  /* 0x00000057ff57723e */ /* 0x000fe400000000ff */
[----:B------:R0:W-:Y:S01]  /*6140*/  @P5 STG.E.U16 desc[UR38][R4.64+0xd2], R79 ;  /* 0x0000d24f04005986 */ /* 0x0001e2000c101526 */
[C---:B------:R-:W-:Y:S02]  /*6150*/  ISETP.GT.AND P5, PT, R3.reuse, RZ, P3 ;  /* 0x000000ff0300720c */ /* 0x040fe40001fa4270 */
[----:B------:R-:W-:-:S11]  /*6160*/  ISETP.GT.AND P3, PT, R3, 0x8, P3 ;  /* 0x000000080300780c */ /* 0x000fd60001f64270 */
[----:B0-----:R-:W-:Y:S02]  /*6170*/  @P5 IMAD.MOV.U32 R4, RZ, RZ, R6 ;  /* 0x000000ffff045224 */ /* 0x001fe400078e0006 */
[----:B------:R-:W-:-:S05]  /*6180*/  @P5 IMAD.MOV.U32 R5, RZ, RZ, R7 ;  /* 0x000000ffff055224 */ /* 0x000fca00078e0007 */
[----:B------:R0:W-:Y:S01]  /*6190*/  @P5 STG.E.U16 desc[UR38][R4.64+0xe0], R80 ;  /* 0x0000e05004005986 */ /* 0x0001e2000c101526 */
[C---:B------:R-:W-:Y:S02]  /*61a0*/  ISETP.GT.AND P5, PT, R3.reuse, RZ, P0 ;  /* 0x000000ff0300720c */ /* 0x040fe400007a4270 */
[----:B------:R-:W-:Y:S01]  /*61b0*/  ISETP.GT.AND P0, PT, R3, 0x8, P0 ;  /* 0x000000080300780c */ /* 0x000fe20000704270 */
[----:B0-----:R-:W-:Y:S02]  /*61c0*/  @P4 IMAD.MOV.U32 R4, RZ, RZ, R6 ;  /* 0x000000ffff044224 */ /* 0x001fe400078e0006 */
[----:B------:R-:W-:-:S05]  /*61d0*/  @P4 IMAD.MOV.U32 R5, RZ, RZ, R7 ;  /* 0x000000ffff054224 */ /* 0x000fca00078e0007 */
[----:B------:R0:W-:Y:S01]  /*61e0*/  @P4 STG.E.U16 desc[UR38][R4.64+0xe2], R81 ;  /* 0x0000e25104004986 */ /* 0x0001e2000c101526 */
[C---:B------:R-:W-:Y:S02]  /*61f0*/  ISETP.GT.AND P4, PT, R3.reuse, RZ, P1 ;  /* 0x000000ff0300720c */ /* 0x040fe40000f84270 */
[----:B------:R-:W-:Y:S01]  /*6200*/  ISETP.GT.AND P1, PT, R3, 0x8, P1 ;  /* 0x000000080300780c */ /* 0x000fe20000f24270 */
[----:B0-----:R-:W-:Y:S02]  /*6210*/  @P3 IMAD.MOV.U32 R4, RZ, RZ, R8 ;  /* 0x000000ffff043224 */ /* 0x001fe400078e0008 */
[----:B------:R-:W-:-:S05]  /*6220*/  @P3 IMAD.MOV.U32 R5, RZ, RZ, R9 ;  /* 0x000000ffff053224 */ /* 0x000fca00078e0009 */
[----:B------:R0:W-:Y:S02]  /*6230*/  @P3 STG.E.U16 desc[UR38][R4.64+0xe0], R82 ;  /* 0x0000e05204003986 */ /* 0x0001e4000c101526 */
[----:B0-----:R-:W-:Y:S02]  /*6240*/  @P2 IMAD.MOV.U32 R4, RZ, RZ, R8 ;  /* 0x000000ffff042224 */ /* 0x001fe400078e0008 */
[----:B------:R-:W-:-:S05]  /*6250*/  @P2 IMAD.MOV.U32 R5, RZ, RZ, R9 ;  /* 0x000000ffff052224 */ /* 0x000fca00078e0009 */
[----:B------:R0:W-:Y:S02]  /*6260*/  @P2 STG.E.U16 desc[UR38][R4.64+0xe2], R83 ;  /* 0x0000e25304002986 */ /* 0x0001e4000c101526 */
[----:B0-----:R-:W-:Y:S02]  /*6270*/  @P4 IMAD.MOV.U32 R4, RZ, RZ, R6 ;  /* 0x000000ffff044224 */ /* 0x001fe400078e0006 */
[----:B------:R-:W-:-:S05]  /*6280*/  @P4 IMAD.MOV.U32 R5, RZ, RZ, R7 ;  /* 0x000000ffff054224 */ /* 0x000fca00078e0007 */
[----:B------:R0:W-:Y:S04]  /*6290*/  @P4 STG.E.U16 desc[UR38][R4.64+0xf0], R84 ;  /* 0x0000f05404004986 */ /* 0x0001e8000c101526 */
[----:B------:R1:W-:Y:S01]  /*62a0*/  @P5 STG.E.U16 desc[UR38][R6.64+0xf2], R85 ;  /* 0x0000f25506005986 */ /* 0x0003e2000c101526 */
[----:B0-----:R-:W-:Y:S02]  /*62b0*/  @P1 IMAD.MOV.U32 R4, RZ, RZ, R8 ;  /* 0x000000ffff041224 */ /* 0x001fe400078e0008 */
[----:B------:R-:W-:-:S05]  /*62c0*/  @P1 IMAD.MOV.U32 R5, RZ, RZ, R9 ;  /* 0x000000ffff051224 */ /* 0x000fca00078e0009 */
[----:B------:R1:W-:Y:S04]  /*62d0*/  @P1 STG.E.U16 desc[UR38][R4.64+0xf0], R86 ;  /* 0x0000f05604001986 */ /* 0x0003e8000c101526 */
[----:B------:R1:W-:Y:S02]  /*62e0*/  @P0 STG.E.U16 desc[UR38][R8.64+0xf2], R87 ;  /* 0x0000f25708000986 */ /* 0x0003e4000c101526 */
.L_x_160:
[----:B------:R-:W-:Y:S05]  /*62f0*/  BSYNC B0 ;  /* 0x0000000000007941 */ /* 0x000fea0003800000 */
.L_x_34:
[----:B------:R-:W-:Y:S01]  /*6300*/  IADD3 R16, P0, R16, UR36, RZ ;  /* 0x0000002410107c10 */ /* 0x000fe2000ff1e0ff */
[----:B------:R-:W-:Y:S01]  /*6310*/  ULDC.64 UR4, c[0x0][0x650] ;  /* 0x0001940000047ab9 */ /* 0x000fe20000000a00 */
[----:B------:R-:W-:Y:S01]  /*6320*/  PRMT R3, RZ, 0x7610, R3 ;  /* 0x00007610ff037816 */ /* 0x000fe20000000003 */
[----:B------:R-:W-:Y:S01]  /*6330*/  IMAD.MOV.U32 R100, RZ, RZ, -0x1 ;  /* 0xffffffffff647424 */ /* 0x000fe200078e00ff */
[----:B------:R-:W-:Y:S01]  /*6340*/  IADD3.X R17, R17, UR42, RZ, P0, !PT ;  /* 0x0000002a11117c10 */ /* 0x000fe200087fe4ff */
[----:B------:R-:W-:Y:S01]  /*6350*/  IMAD.MOV.U32 R101, RZ, RZ, -0x1 ;  /* 0xffffffffff657424 */ /* 0x000fe200078e00ff */
[----:B------:R-:W-:-:S04]  /*6360*/  ISETP.GE.U32.AND P0, PT, R16, UR4, PT ;  /* 0x0000000410007c0c */ /* 0x000fc8000bf06070 */
[----:B------:R-:W-:-:S13]  /*6370*/  ISETP.GE.U32.AND.EX P0, PT, R17, UR5, PT, P0 ;  /* 0x0000000511007c0c */ /* 0x000fda000bf06100 */
[----:B------:R-:W-:Y:S05]  /*6380*/  @P0 BRA `(.L_x_161) ;  /* 0x00000004004c0947 */ /* 0x000fea0003800000 */
[----:B------:R-:W0:Y:S01]  /*6390*/  LDC.64 R10, c[0x0][0x628] ;  /* 0x00018a00ff0a7b82 */ /* 0x000e220000000a00 */
[----:B---3--:R-:W3:Y:S01]  /*63a0*/  S2R R12, SR_CTAID.X ;  /* 0x00000000000c7919 */ /* 0x008ee20000002500 */
[----:B-12-4-:R-:W-:Y:S02]  /*63b0*/  IMAD.MOV.U32 R8, RZ, RZ, R16 ;  /* 0x000000ffff087224 */ /* 0x016fe400078e0010 */
[----:B------:R-:W-:Y:S01]  /*63c0*/  IMAD.MOV.U32 R9, RZ, RZ, R17 ;  /* 0x000000ffff097224 */ /* 0x000fe200078e0011 */
[----:B------:R-:W1:Y:S03]  /*63d0*/  S2R R20, SR_CTAID.Y ;  /* 0x0000000000147919 */ /* 0x000e660000002600 */
[----:B------:R-:W2:Y:S08]  /*63e0*/  LDC R0, c[0x0][0x630] ;  /* 0x00018c00ff007b82 */ /* 0x000eb00000000800 */
[----:B------:R-:W4:Y:S01]  /*63f0*/  LDC.64 R14, c[0x0][0x620] ;  /* 0x00018800ff0e7b82 */ /* 0x000f220000000a00 */
[----:B0-----:R-:W-:-:S04]  /*6400*/  ISETP.NE.U32.AND P0, PT, R10, RZ, PT ;  /* 0x000000ff0a00720c */ /* 0x001fc80003f05070 */
[----:B------:R-:W-:-:S13]  /*6410*/  ISETP.NE.AND.EX P0, PT, R11, RZ, PT, P0 ;  /* 0x000000ff0b00720c */ /* 0x000fda0003f05300 */
[----:B-1234-:R-:W-:Y:S05]  /*6420*/  @!P0 BRA `(.L_x_162) ;  /* 0x0000000000288947 */ /* 0x01efea0003800000 */
        /* <DEDUP_REMOVED lines=10> */
.L_x_162:
[-CC-:B------:R-:W-:Y:S01]  /*64d0*/  SHF.R.U64 R101, R8, R0.reuse, R9.reuse ;  /* 0x0000000008657219 */ /* 0x180fe20000001209 */
[----:B------:R-:W0:Y:S01]  /*64e0*/  LDC.64 R26, c[0x0][0x640] ;  /* 0x00019000ff1a7b82 */ /* 0x000e220000000a00 */
[----:B------:R-:W-:Y:S01]  /*64f0*/  SHF.R.U32.HI R0, RZ, R0, R9 ;  /* 0x00000000ff007219 */ /* 0x000fe20000011609 */
[----:B------:R-:W-:Y:S01]  /*6500*/  ULDC UR4, c[0x0][0x150] ;  /* 0x0000540000047ab9 */ /* 0x000fe20000000800 */
[----:B------:R-:W-:Y:S02]  /*6510*/  IADD3 R3, P0, RZ, -R101, RZ ;  /* 0x80000065ff037210 */ /* 0x000fe40007f1e0ff */
[----:B------:R-:W-:-:S03]  /*6520*/  I2FP.F32.U32 R7, R12 ;  /* 0x0000000c00077245 */ /* 0x000fc60000201000 */
[----:B------:R-:W1:Y:S01]  /*6530*/  LDC R6, c[0x0][0x618] ;  /* 0x00018600ff067b82 */ /* 0x000e620000000800 */
[----:B------:R-:W-:Y:S02]  /*6540*/  IMAD.X R5, RZ, RZ, ~R0, P0 ;  /* 0x000000ffff057224 */ /* 0x000fe400000e0e00 */
[----:B------:R-:W-:Y:S01]  /*6550*/  FMUL R7, R7, UR4 ;  /* 0x0000000407077c20 */ /* 0x000fe20008400000 */
[----:B------:R-:W-:Y:S01]  /*6560*/  ULDC UR4, c[0x0][0x154] ;  /* 0x0000550000047ab9 */ /* 0x000fe20000000800 */
[-C--:B------:R-:W-:Y:S02]  /*6570*/  IMAD R0, R5, R14.reuse, RZ ;  /* 0x0000000e05007224 */ /* 0x080fe400078e02ff */
[C---:B------:R-:W-:Y:S01]  /*6580*/  IMAD.WIDE.U32 R4, R3.reuse, R14, R16 ;  /* 0x0000000e03047225 */ /* 0x040fe200078e0010 */
[----:B------:R-:W2:Y:S01]  /*6590*/  LDC R8, c[0x0][0x608] ;  /* 0x00018200ff087b82 */ /* 0x000ea20000000800 */
[----:B------:R-:W3:Y:S02]  /*65a0*/  F2I.U32.TRUNC.NTZ R7, R7 ;  /* 0x0000000700077305 */ /* 0x000ee4000020f000 */
[----:B------:R-:W-:Y:S01]  /*65b0*/  IMAD R3, R3, R15, R0 ;  /* 0x0000000f03037224 */ /* 0x000fe200078e0200 */
[----:B------:R-:W-:-:S03]  /*65c0*/  I2FP.F32.U32 R0, R20 ;  /* 0x0000001400007245 */ /* 0x000fc60000201000 */
[----:B------:R-:W-:Y:S01]  /*65d0*/  IMAD.IADD R3, R5, 0x1, R3 ;  /* 0x0000000105037824 */ /* 0x000fe200078e0203 */
[----:B------:R-:W4:Y:S01]  /*65e0*/  LDC R11, c[0x0][0x658] ;  /* 0x00019600ff0b7b82 */ /* 0x000f220000000800 */
[----:B0-----:R-:W-:-:S04]  /*65f0*/  ISETP.NE.U32.AND P0, PT, R26, RZ, PT ;  /* 0x000000ff1a00720c */ /* 0x001fc80003f05070 */
[----:B------:R-:W-:-:S03]  /*6600*/  ISETP.NE.AND.EX P0, PT, R27, RZ, PT, P0 ;  /* 0x000000ff1b00720c */ /* 0x000fc60003f05300 */
[----:B------:R-:W0:Y:S01]  /*6610*/  LDC R9, c[0x0][0x144] ;  /* 0x00005100ff097b82 */ /* 0x000e220000000800 */
[-C--:B-1----:R-:W-:Y:S01]  /*6620*/  SHF.R.U64 R10, R4, R6.reuse, R3 ;  /* 0x00000006040a7219 */ /* 0x082fe20000001203 */
[----:B---3--:R-:W-:Y:S01]  /*6630*/  IMAD.MOV R7, RZ, RZ, -R7 ;  /* 0x000000ffff077224 */ /* 0x008fe200078e0a07 */
[----:B------:R-:W-:Y:S01]  /*6640*/  SHF.R.U32.HI R3, RZ, R6, R3 ;  /* 0x00000006ff037219 */ /* 0x000fe20000011603 */
[----:B------:R-:W-:-:S04]  /*6650*/  FMUL R6, R0, UR4 ;  /* 0x0000000400067c20 */ /* 0x000fc80008400000 */
[----:B------:R-:W1:Y:S01]  /*6660*/  LDC R21, c[0x0][0x148] ;  /* 0x00005200ff157b82 */ /* 0x000e620000000800 */
[----:B------:R3:W0:Y:S01]  /*6670*/  F2I.U32.TRUNC.NTZ R14, R6 ;  /* 0x00000006000e7305 */ /* 0x000622000020f000 */
[-CC-:B--2---:R-:W-:Y:S02]  /*6680*/  SHF.R.U64 R13, R10, R8.reuse, R3.reuse ;  /* 0x000000080a0d7219 */ /* 0x184fe40000001203 */
[----:B------:R-:W-:-:S04]  /*6690*/  SHF.R.U32.HI R0, RZ, R8, R3 ;  /* 0x00000008ff007219 */ /* 0x000fc80000011603 */
[----:B-----5:R-:W2:Y:S01]  /*66a0*/  LDC R24, c[0x0][0x648] ;  /* 0x00019200ff187b82 */ /* 0x020ea20000000800 */
[-CC-:B----4-:R-:W-:Y:S02]  /*66b0*/  SHF.R.U64 R15, R13, R11.reuse, R0.reuse ;  /* 0x0000000b0d0f7219 */ /* 0x190fe40000001200 */
[----:B------:R-:W-:-:S03]  /*66c0*/  SHF.R.U32.HI R5, RZ, R11, R0 ;  /* 0x0000000bff057219 */ /* 0x000fc60000011600 */
[----:B------:R-:W-:Y:S02]  /*66d0*/  IMAD.MOV.U32 R4, RZ, RZ, R15 ;  /* 0x000000ffff047224 */ /* 0x000fe400078e000f */
[----:B------:R-:W4:Y:S01]  /*66e0*/  LDC R28, c[0x0][0x638] ;  /* 0x00018e00ff1c7b82 */ /* 0x000f220000000800 */
[----:B0-----:R-:W-:-:S07]  /*66f0*/  IMAD R25, R9, R7, R12 ;  /* 0x0000000709197224 */ /* 0x001fce00078e020c */
[----:B------:R-:W0:Y:S08]  /*6700*/  LDC R29, c[0x0][0x610] ;  /* 0x00018400ff1d7b82 */ /* 0x000e300000000800 */
[----:B------:R-:W0:Y:S01]  /*6710*/  LDC R30, c[0x0][0x600] ;  /* 0x00018000ff1e7b82 */ /* 0x000e220000000800 */
[----:B-123--:R-:W-:Y:S05]  /*6720*/  @!P0 BRA `(.L_x_163) ;  /* 0x0000000000288947 */ /* 0x00efea0003800000 */
[----:B------:R-:W1:Y:S02]  /*6730*/  LDC R0, c[0x0][0x64c] ;  /* 0x00019300ff007b82 */ /* 0x000e640000000800 */
[----:B-1----:R-:W-:-:S05]  /*6740*/  IADD3 R3, P0, R15, R0, RZ ;  /* 0x000000000f037210 */ /* 0x002fca0007f1e0ff */
        /* <DEDUP_REMOVED lines=8> */
.L_x_163:
[----:B------:R-:W-:Y:S01]  /*67d0*/  ISETP.NE.AND P0, PT, R2, 0x1, PT ;  /* 0x000000010200780c */ /* 0x000fe20003f05270 */
[----:B------:R-:W-:Y:S01]  /*67e0*/  IMAD.MOV R14, RZ, RZ, -R14 ;  /* 0x000000ffff0e7224 */ /* 0x000fe200078e0a0e */
[----:B------:R-:W-:Y:S02]  /*67f0*/  SHF.R.U64 R3, R4, R24, R5 ;  /* 0x0000001804037219 */ /* 0x000fe40000001205 */
[----:B------:R-:W-:Y:S02]  /*6800*/  LOP3.LUT R0, R13, R98, RZ, 0xc0, !PT ;  /* 0x000000620d007212 */ /* 0x000fe400078ec0ff */
[----:B------:R-:W-:Y:S01]  /*6810*/  LOP3.LUT R10, R10, R97, RZ, 0xc0, !PT ;  /* 0x000000610a0a7212 */ /* 0x000fe200078ec0ff */
[----:B------:R-:W-:Y:S02]  /*6820*/  IMAD.MOV R4, RZ, RZ, -R3 ;  /* 0x000000ffff047224 */ /* 0x000fe400078e0a03 */
[----:B------:R-:W-:Y:S02]  /*6830*/  IMAD R0, R93, R3, R0 ;  /* 0x000000035d007224 */ /* 0x000fe400078e0200 */
[----:B----4-:R-:W-:-:S02]  /*6840*/  IMAD R3, R4, R28, R15 ;  /* 0x0000001c04037224 */ /* 0x010fc400078e020f */
[----:B------:R-:W-:Y:S02]  /*6850*/  @P0 IMAD R25, R21, R14, R20 ;  /* 0x0000000e15190224 */ /* 0x000fe400078e0214 */
[----:B0-----:R-:W-:Y:S02]  /*6860*/  IMAD R5, R3, R30, R10 ;  /* 0x0000001e03057224 */ /* 0x001fe400078e020a */
[----:B------:R-:W-:Y:S02]  /*6870*/  IMAD R0, R0, R29, R25 ;  /* 0x0000001d00007224 */ /* 0x000fe400078e0219 */
[----:B------:R-:W-:-:S03]  /*6880*/  IMAD.MOV.U32 R4, RZ, RZ, 0x1 ;  /* 0x00000001ff047424 */ /* 0x000fc600078e00ff */
[----:B------:R-:W-:Y:S02]  /*6890*/  SEL R100, R5, R0, !P0 ;  /* 0x0000000005647207 */ /* 0x000fe40004000000 */
[----:B------:R-:W-:Y:S02]  /*68a0*/  PRMT R3, R4, 0x7610, R3 ;  /* 0x0000761004037816 */ /* 0x000fe40000000003 */
[----:B------:R-:W-:-:S07]  /*68b0*/  SEL R0, R0, R5, !P0 ;  /* 0x0000000500007207 */ /* 0x000fce0004000000 */
.L_x_161:
[----:B------:R-:W-:Y:S01]  /*68c0*/  UIMAD.WIDE.U32 UR4, UR41, 0x24924925, URZ ;  /* 0x24924925290478a5 */ /* 0x000fe2000f8e003f */
[----:B------:R-:W-:Y:S01]  /*68d0*/  LOP3.LUT P0, RZ, R3, 0xff, RZ, 0xc0, !PT ;  /* 0x000000ff03ff7812 */ /* 0x000fe2000780c0ff */
[----:B------:R-:W-:Y:S02]  /*68e0*/  IMAD.MOV.U32 R103, RZ, RZ, R0 ;  /* 0x000000ffff677224 */ /* 0x000fe400078e0000 */
[----:B------:R-:W-:-:S04]  /*68f0*/  UIADD3 UR4, UR41, -UR5, URZ ;  /* 0x8000000529047290 */ /* 0x000fc8000fffe03f */
[----:B------:R-:W-:-:S04]  /*6900*/  ULEA.HI UR4, UR4, UR5, URZ, 0x1f ;  /* 0x0000000504047291 */ /* 0x000fc8000f8ff83f */
[----:B------:R-:W-:-:S04]  /*6910*/  USHF.R.U32.HI UR4, URZ, 0x2, UR4 ;  /* 0x000000023f047899 */ /* 0x000fc80008011604 */
[----:B------:R-:W-:Y:S01]  /*6920*/  UIMAD UR41, UR4, -0x7, UR41 ;  /* 0xfffffff9042978a4 */ /* 0x000fe2000f8e0229 */
[----:B------:R-:W-:Y:S11]  /*6930*/  @P0 BRA `(.L_x_164) ;  /* 0xffffffa800f00947 */ /* 0x000ff6000383ffff */
[----:B------:R-:W-:Y:S05]  /*6940*/  EXIT ;  /* 0x000000000000794d */ /* 0x000fea0003800000 */
.L_x_7:
        /* <DEDUP_REMOVED lines=26> */
.L_x_166:
[----:B------:R-:W0:Y:S01]  /*6af0*/  LDC.64 R28, c[0x0][0x640] ;  /* 0x00019000ff1c7b82 */ /* 0x000e220000000a00 */
[-CC-:B------:R-:W-:Y:S01]  /*6b00*/  SHF.R.U64 R21, R14, R8.reuse, R15.reuse ;  /* 0x000000080e157219 */ /* 0x180fe2000000120f */
[----:B------:R-:W-:Y:S01]  /*6b10*/  IMAD.MOV.U32 R31, RZ, RZ, 0x1 ;  /* 0x00000001ff1f7424 */ /* 0x000fe200078e00ff */
[----:B------:R-:W-:Y:S02]  /*6b20*/  SHF.R.U32.HI R7, RZ, R8, R15 ;  /* 0x00000008ff077219 */ /* 0x000fe4000001160f */
[----:B------:R-:W-:-:S03]  /*6b30*/  IADD3 R13, P0, RZ, -R21, RZ ;  /* 0x80000015ff0d7210 */ /* 0x000fc60007f1e0ff */
[----:B------:R-:W1:Y:S02]  /*6b40*/  LDC R12, c[0x0][0x618] ;  /* 0x00018600ff0c7b82 */ /* 0x000e640000000800 */
[----:B------:R-:W-:Y:S02]  /*6b50*/  IMAD.X R7, RZ, RZ, ~R7, P0 ;  /* 0x000000ffff077224 */ /* 0x000fe400000e0e07 */
[----:B------:R-:W-:-:S04]  /*6b60*/  IMAD.WIDE.U32 R10, R13, R24, R16 ;  /* 0x000000180d0a7225 */ /* 0x000fc800078e0010 */
[----:B------:R-:W2:Y:S01]  /*6b70*/  LDC R14, c[0x0][0x608] ;  /* 0x00018200ff0e7b82 */ /* 0x000ea20000000800 */
[----:B------:R-:W-:-:S04]  /*6b80*/  IMAD R8, R7, R24, RZ ;  /* 0x0000001807087224 */ /* 0x000fc800078e02ff */
[----:B------:R-:W-:-:S03]  /*6b90*/  IMAD R7, R13, R25, R8 ;  /* 0x000000190d077224 */ /* 0x000fc600078e0208 */
[----:B------:R-:W3:Y:S01]  /*6ba0*/  LDC R26, c[0x0][0x658] ;  /* 0x00019600ff1a7b82 */ /* 0x000ee20000000800 */
[----:B------:R-:W-:Y:S01]  /*6bb0*/  IMAD.IADD R7, R11, 0x1, R7 ;  /* 0x000000010b077824 */ /* 0x000fe200078e0207 */
[----:B0-----:R-:W-:Y:S01]  /*6bc0*/  ISETP.NE.U32.AND P0, PT, R28, RZ, PT ;  /* 0x000000ff1c00720c */ /* 0x001fe20003f05070 */
[----:B------:R-:W-:-:S03]  /*6bd0*/  IMAD.MOV.U32 R11, RZ, RZ, -0x1 ;  /* 0xffffffffff0b7424 */ /* 0x000fc600078e00ff */
        /* <DEDUP_REMOVED lines=8> */
[-C--:B---3--:R-:W-:Y:S02]  /*6c60*/  SHF.L.U32 R10, R11, R26.reuse, RZ ;  /* 0x0000001a0b0a7219 */ /* 0x088fe400000006ff */
[--C-:B------:R-:W-:Y:S02]  /*6c70*/  SHF.R.U64 R24, R22, R26, R7.reuse ;  /* 0x0000001a16187219 */ /* 0x100fe40000001207 */
[----:B------:R-:W-:Y:S02]  /*6c80*/  LOP3.LUT R33, RZ, R10, RZ, 0x33, !PT ;  /* 0x0000000aff217212 */ /* 0x000fe400078e33ff */
[----:B------:R-:W-:Y:S01]  /*6c90*/  SHF.R.U32.HI R11, RZ, R26, R7 ;  /* 0x0000001aff0b7219 */ /* 0x000fe20000011607 */
[----:B------:R-:W3:Y:S01]  /*6ca0*/  LDC R30, c[0x0][0x610] ;  /* 0x00018400ff1e7b82 */ /* 0x000ee20000000800 */
[----:B------:R-:W-:Y:S01]  /*6cb0*/  IMAD.MOV.U32 R10, RZ, RZ, R24 ;  /* 0x000000ffff0a7224 */ /* 0x000fe200078e0018 */
[----:B------:R-:W-:Y:S06]  /*6cc0*/  @!P0 BRA `(.L_x_167) ;  /* 0x0000000000288947 */ /* 0x000fec0003800000 */
        /* <DEDUP_REMOVED lines=10> */
.L_x_167:
[----:B------:R-:W-:Y:S02]  /*6d70*/  ISETP.NE.AND P0, PT, R2, 0x1, PT ;  /* 0x000000010200780c */ /* 0x000fe40003f05270 */
[----:B-1----:R-:W-:Y:S01]  /*6d80*/  SHF.R.U64 R8, R10, R8, R11 ;  /* 0x000000080a087219 */ /* 0x002fe2000000120b */
[----:B0-----:R-:W-:Y:S01]  /*6d90*/  VIADD R11, R25, 0xffffffff ;  /* 0xffffffff190b7836 */ /* 0x001fe20000000000 */
[----:B------:R-:W-:Y:S02]  /*6da0*/  SHF.L.U32 R31, R31, R26, RZ ;  /* 0x0000001a1f1f7219 */ /* 0x000fe400000006ff */
[----:B------:R-:W-:Y:S01]  /*6db0*/  LOP3.LUT R5, R22, R33, RZ, 0xc0, !PT ;  /* 0x0000002116057212 */ /* 0x000fe200078ec0ff */
[----:B------:R-:W-:-:S04]  /*6dc0*/  IMAD.MOV R7, RZ, RZ, -R8 ;  /* 0x000000ffff077224 */ /* 0x000fc800078e0a08 */
[----:B------:R-:W-:Y:S02]  /*6dd0*/  IMAD R5, R31, R8, R5 ;  /* 0x000000081f057224 */ /* 0x000fe400078e0205 */
[----:B------:R-:W-:Y:S01]  /*6de0*/  @P0 IMAD R6, R9, R23, R4 ;  /* 0x0000001709060224 */ /* 0x000fe200078e0204 */
[----:B------:R-:W-:Y:S01]  /*6df0*/  LOP3.LUT R9, R20, R11, RZ, 0xc0, !PT ;  /* 0x0000000b14097212 */ /* 0x000fe200078ec0ff */
[----:B--2---:R-:W-:Y:S02]  /*6e00*/  IMAD R4, R7, R27, R24 ;  /* 0x0000001b07047224 */ /* 0x004fe400078e0218 */
[----:B---3--:R-:W-:Y:S02]  /*6e10*/  IMAD R6, R5, R30, R6 ;  /* 0x0000001e05067224 */ /* 0x008fe400078e0206 */
[----:B------:R-:W-:Y:S02]  /*6e20*/  IMAD R5, R4, R25, R9 ;  /* 0x0000001904057224 */ /* 0x000fe400078e0209 */
[----:B------:R-:W-:-:S02]  /*6e30*/  IMAD.MOV.U32 R8, RZ, RZ, 0x1 ;  /* 0x00000001ff087424 */ /* 0x000fc400078e00ff */
[----:B------:R-:W-:Y:S01]  /*6e40*/  IMAD.MOV.U32 R7, RZ, RZ, R21 ;  /* 0x000000ffff077224 */ /* 0x000fe200078e0015 */
[----:B------:R-:W-:Y:S02]  /*6e50*/  SEL R19, R5, R6, !P0 ;  /* 0x0000000605137207 */ /* 0x000fe40004000000 */
[----:B------:R-:W-:-:S07]  /*6e60*/  SEL R12, R6, R5, !P0 ;  /* 0x00000005060c7207 */ /* 0x000fce0004000000 */
.L_x_165:
[----:B------:R-:W-:-:S08]  /*6e70*/  NOP ;  /* 0x0000000000007918 */ /* 0x000fd00000000000 */
[----:B------:R-:W0:-:S00]  /*6e80*/  USETMAXREG.DEALLOC.CTAPOOL 0x28 ;  /* 0x00000028000079c8 */ /* 0x000e0000080e0500 */
[----:B0-----:R-:W-:-:S13]  /*6e90*/  ISETP.NE.AND P0, PT, R3, RZ, PT ;  /* 0x000000ff0300720c */ /* 0x001fda0003f05270 */
[----:B------:R-:W-:Y:S05]  /*6ea0*/  @P0 EXIT ;  /* 0x000000000000094d */ /* 0x000fea0003800000 */
[----:B------:R-:W-:Y:S01]  /*6eb0*/  LOP3.LUT P0, RZ, R8, 0xff, RZ, 0xc0, !PT ;  /* 0x000000ff08ff7812 */ /* 0x000fe2000780c0ff */
[----:B------:R-:W-:Y:S02]  /*6ec0*/  IMAD.MOV.U32 R3, RZ, RZ, 0x1 ;  /* 0x00000001ff037424 */ /* 0x000fe400078e00ff */
[----:B------:R-:W-:-:S10]  /*6ed0*/  IMAD.MOV.U32 R13, RZ, RZ, RZ ;  /* 0x000000ffff0d7224 */ /* 0x000fd400078e00ff */
[----:B------:R-:W-:Y:S05]  /*6ee0*/  @!P0 BRA `(.L_x_168) ;  /* 0x0000000c00808947 */ /* 0x000fea0003800000 */
[----:B------:R-:W0:Y:S01]  /*6ef0*/  LDC R3, c[0x0][0x28c] ;  /* 0x0000a300ff037b82 */ /* 0x000e220000000800 */
[----:B------:R-:W-:Y:S01]  /*6f00*/  UMOV UR13, 0x1 ;  /* 0x00000001000d7882 */ /* 0x000fe20000000000 */
[----:B------:R-:W-:Y:S01]  /*6f10*/  ULDC UR5, c[0x0][0x658] ;  /* 0x0001960000057ab9 */ /* 0x000fe20000000800 */
[----:B------:R-:W-:Y:S01]  /*6f20*/  UMOV UR7, 0xffffffff ;  /* 0xffffffff00077882 */ /* 0x000fe20000000000 */
[----:B------:R-:W-:Y:S01]  /*6f30*/  BSSY B0, `(.L_x_168) ;  /* 0x00000db000007945 */ /* 0x000fe20003800000 */
[----:B------:R-:W-:Y:S01]  /*6f40*/  USHF.L.U32 UR7, UR7, UR5, URZ ;  /* 0x0000000507077299 */ /* 0x000fe2000800063f */
[----:B------:R-:W-:Y:S01]  /*6f50*/  IMAD.MOV.U32 R11, RZ, RZ, 0x1 ;  /* 0x00000001ff0b7424 */ /* 0x000fe200078e00ff */
[----:B------:R-:W-:Y:S01]  /*6f60*/  LOP3.LUT R10, R18, 0x2, RZ, 0xfc, !PT ;  /* 0x00000002120a7812 */ /* 0x000fe200078efcff */
[----:B------:R-:W1:Y:S01]  /*6f70*/  S2UR UR9, SR_CgaCtaId ;  /* 0x00000000000979c3 */ /* 0x000e620000008800 */
[----:B------:R-:W-:Y:S01]  /*6f80*/  IMAD.MOV.U32 R13, RZ, RZ, RZ ;  /* 0x000000ffff0d7224 */ /* 0x000fe200078e00ff */
[----:B------:R-:W-:Y:S01]  /*6f90*/  ULDC UR4, c[0x0][0x600] ;  /* 0x0001800000047ab9 */ /* 0x000fe20000000800 */
[----:B------:R-:W-:Y:S01]  /*6fa0*/  UMOV UR14, 0x11 ;  /* 0x00000011000e7882 */ /* 0x000fe20000000000 */
[----:B------:R-:W-:-:S02]  /*6fb0*/  USHF.L.U32 UR5, UR13, UR5, URZ ;  /* 0x000000050d057299 */ /* 0x000fc4000800063f */
[----:B------:R-:W-:Y:S02]  /*6fc0*/  UIADD3 UR4, UR4, -0x1, URZ ;  /* 0xffffffff04047890 */ /* 0x000fe4000fffe03f */
[----:B------:R-:W-:Y:S01]  /*6fd0*/  ULOP3.LUT UR7, URZ, UR7, URZ, 0x33, !UPT ;  /* 0x000000073f077292 */ /* 0x000fe2000f8e333f */
[----:B------:R-:W-:Y:S01]  /*6fe0*/  ULDC.64 UR24, c[0x0][0x198] ;  /* 0x0000660000187ab9 */ /* 0x000fe20000000a00 */
[----:B0-----:R-:W-:-:S05]  /*6ff0*/  VIADD R3, R3, 0x3f ;  /* 0x0000003f03037836 */ /* 0x001fca0000000000 */
[----:B------:R-:W-:Y:S01]  /*7000*/  SHF.R.S32.HI R4, RZ, 0x1f, R3 ;  /* 0x0000001fff047819 */ /* 0x000fe20000011403 */
[----:B-1----:R-:W-:-:S03]  /*7010*/  USHF.R.U32.HI UR26, URZ, 0x2, UR9 ;  /* 0x000000023f1a7899 */ /* 0x002fc60008011609 */
[----:B------:R-:W-:Y:S01]  /*7020*/  LEA.HI R4, R4, R3, RZ, 0x6 ;  /* 0x0000000304047211 */ /* 0x000fe200078f30ff */
[----:B------:R-:W-:Y:S01]  /*7030*/  ULOP3.LUT UR8, UR9, 0x3, URZ, 0xc0, !UPT ;  /* 0x0000000309087892 */ /* 0x000fe2000f8ec03f */
[----:B------:R-:W-:Y:S01]  /*7040*/  IMAD.MOV.U32 R3, RZ, RZ, 0x1 ;  /* 0x00000001ff037424 */ /* 0x000fe200078e00ff */
[----:B------:R-:W-:Y:S01]  /*7050*/  USHF.L.U32 UR6, UR9, 0x5, URZ ;  /* 0x0000000509067899 */ /* 0x000fe2000800063f */
[----:B------:R-:W-:Y:S01]  /*7060*/  SHF.R.S32.HI R8, RZ, 0x6, R4 ;  /* 0x00000006ff087819 */ /* 0x000fe20000011404 */
[----:B------:R-:W-:Y:S02]  /*7070*/  USHF.L.U32 UR27, UR9, 0xb, URZ ;  /* 0x0000000b091b7899 */ /* 0x000fe4000800063f */
[----:B------:R-:W-:Y:S02]  /*7080*/  ULOP3.LUT UR9, UR9, 0xfffffffc, URZ, 0xc0, !UPT ;  /* 0xfffffffc09097892 */ /* 0x000fe4000f8ec03f */
[----:B------:R-:W-:Y:S01]  /*7090*/  UISETP.GT.U32.AND UP0, UPT, UR8, 0xffff, UPT ;  /* 0x0000ffff0800788c */ /* 0x000fe2000bf04070 */
[----:B------:R-:W-:Y:S01]  /*70a0*/  VIADD R9, R8, 0x1 ;  /* 0x0000000108097836 */ /* 0x000fe20000000000 */
[----:B------:R-:W-:-:S02]  /*70b0*/  ULOP3.LUT UR11, UR9, 0x1, URZ, 0xfc, !UPT ;  /* 0x00000001090b7892 */ /* 0x000fc4000f8efc3f */
[----:B------:R-:W-:Y:S02]  /*70c0*/  ULOP3.LUT UR12, UR9, 0x2, URZ, 0xfc, !UPT ;  /* 0x00000002090c7892 */ /* 0x000fe4000f8efc3f */
[----:B------:R-:W-:Y:S02]  /*70d0*/  USHF.L.U32 UR10, UR13, UR9, URZ ;  /* 0x000000090d0a7299 */ /* 0x000fe4000800063f */
[----:B------:R-:W-:Y:S02]  /*70e0*/  ULOP3.LUT UR9, UR9, 0x3, URZ, 0xfc, !UPT ;  /* 0x0000000309097892 */ /* 0x000fe4000f8efc3f */
[----:B------:R-:W-:Y:S02]  /*70f0*/  USHF.L.U32 UR11, UR13, UR11, URZ ;  /* 0x0000000b0d0b7299 */ /* 0x000fe4000800063f */
[----:B------:R-:W-:Y:S02]  /*7100*/  USHF.L.U32 UR12, UR13, UR12, URZ ;  /* 0x0000000c0d0c7299 */ /* 0x000fe4000800063f */
[----:B------:R-:W-:-:S02]  /*7110*/  USEL UR8, UR8, 0xffff, !UP0 ;  /* 0x0000ffff08087887 */ /* 0x000fc4000c000000 */
[----:B------:R-:W-:Y:S02]  /*7120*/  USHF.L.U32 UR9, UR13, UR9, URZ ;  /* 0x000000090d097299 */ /* 0x000fe4000800063f */
[----:B------:R-:W-:Y:S02]  /*7130*/  ULOP3.LUT UR10, UR12, UR10, UR11, 0xfe, !UPT ;  /* 0x0000000a0c0a7292 */ /* 0x000fe4000f8efe0b */
[----:B------:R-:W-:Y:S02]  /*7140*/  ULOP3.LUT UR8, UR8, 0xffff, URZ, 0xc0, !UPT ;  /* 0x0000ffff08087892 */ /* 0x000fe4000f8ec03f */
[----:B------:R-:W-:Y:S02]  /*7150*/  ULOP3.LUT UR6, UR6, 0x60, URZ, 0xc0, !UPT ;  /* 0x0000006006067892 */ /* 0x000fe4000f8ec03f */
[----:B------:R-:W-:Y:S02]  /*7160*/  ULOP3.LUT UR13, UR10, UR9, URZ, 0xfc, !UPT ;  /* 0x000000090a0d7292 */ /* 0x000fe4000f8efc3f */
[----:B------:R-:W-:-:S12]  /*7170*/  USHF.L.U32 UR14, UR14, UR8, URZ ;  /* 0x000000080e0e7299 */ /* 0x000fd8000800063f */
.L_x_179:
[----:B------:R-:W-:-:S03]  /*7180*/  UMOV UR8, 0xffffffff ;  /* 0xffffffff00087882 */ /* 0x000fc60000000000 */
[----:B------:R-:W-:Y:S05]  /*7190*/  BRA.DIV UR8, `(.L_x_169) ;  /* 0x0000001208287947 */ /* 0x000fea000b800000 */
[----:B------:R-:W-:-:S13]  /*71a0*/  ELECT P6, URZ, PT ;  /* 0x00000000003f782f */ /* 0x000fda00038c0000 */
.L_x_193:
[----:B------:R-:W0:Y:S01]  /*71b0*/  LDC R4, c[0x0][0x28c] ;  /* 0x0000a300ff047b82 */ /* 0x000e220000000800 */
[----:B------:R-:W-:Y:S01]  /*71c0*/  BSSY B1, `(.L_x_170) ;  /* 0x000003d000017945 */ /* 0x000fe20003800000 */
[----:B0-----:R-:W-:-:S13]  /*71d0*/  ISETP.LT.OR P6, PT, R4, 0x1, !P6 ;  /* 0x000000010400780c */ /* 0x001fda00077c1670 */
[----:B------:R-:W-:Y:S05]  /*71e0*/  @P6 BRA `(.L_x_171) ;  /* 0x0000000000e86947 */ /* 0x000fea0003800000 */
[----:B------:R-:W-:Y:S01]  /*71f0*/  LEA R12, R12, UR26, 0x1 ;  /* 0x0000001a0c0c7c11 */ /* 0x000fe2000f8e08ff */
[----:B------:R-:W-:Y:S01]  /*7200*/  IMAD.MOV.U32 R20, RZ, RZ, RZ ;  /* 0x000000ffff147224 */ /* 0x000fe200078e00ff */
[----:B------:R-:W-:Y:S01]  /*7210*/  LEA R19, R19, UR6, 0x7 ;  /* 0x0000000613137c11 */ /* 0x000fe2000f8e38ff */
[----:B------:R-:W-:Y:S02]  /*7220*/  IMAD.MOV.U32 R4, RZ, RZ, R9 ;  /* 0x000000ffff047224 */ /* 0x000fe400078e0009 */
[----:B------:R-:W-:Y:S02]  /*7230*/  IMAD.MOV.U32 R5, RZ, RZ, R3 ;  /* 0x000000ffff057224 */ /* 0x000fe400078e0003 */
[----:B------:R-:W-:Y:S02]  /*7240*/  IMAD.MOV.U32 R6, RZ, RZ, R13 ;  /* 0x000000ffff067224 */ /* 0x000fe400078e000d */
[----:B------:R-:W-:-:S07]  /*7250*/  IMAD.SHL.U32 R15, R12, 0x40, RZ ;  /* 0x000000400c0f7824 */ /* 0x000fce00078e00ff */
.L_x_174:
[----:B------:R-:W0:Y:S01]  /*7260*/  S2R R21, SR_CgaCtaId ;  /* 0x0000000000157919 */ /* 0x000e220000008800 */
[----:B------:R-:W-:Y:S02]  /*7270*/  MOV R12, 0x400 ;  /* 0x00000400000c7802 */ /* 0x000fe40000000f00 */
[----:B------:R-:W-:-:S13]  /*7280*/  ISETP.NE.AND P1, PT, R0, RZ, PT ;  /* 0x000000ff0000720c */ /* 0x000fda0003f25270 */
[----:B------:R-:W1:Y:S01]  /*7290*/  @!P1 LDC R14, c[0x0][0x500] ;  /* 0x00014000ff0e9b82 */ /* 0x000e620000000800 */
[----:B0-----:R-:W-:Y:S02]  /*72a0*/  LEA R23, R21, R12, 0x18 ;  /* 0x0000000c15177211 */ /* 0x001fe400078ec0ff */
[----:B------:R-:W-:-:S03]  /*72b0*/  SHF.L.U32 R12, R5, 0x1f, RZ ;  /* 0x0000001f050c7819 */ /* 0x000fc600000006ff */
[----:B------:R-:W-:-:S04]  /*72c0*/  IMAD R21, R6, 0x8, R23 ;  /* 0x0000000806157824 */ /* 0x000fc800078e0217 */
[----:B------:R-:W0:Y:S02]  /*72d0*/  SYNCS.PHASECHK.TRANS64.TRYWAIT P0, [R21+URZ+0x38], R12 ;  /* 0x0000380c150075a7 */ /* 0x000e24000800017f */
[----:B01----:R-:W-:Y:S05]  /*72e0*/  @!P0 BRA `(.L_x_172) ;  /* 0x0000000c00f48947 */ /* 0x003fea0003800000 */
.L_x_194:
[----:B0-----:R-:W-:Y:S01]  /*72f0*/  PRMT R12, R10, 0x9910, RZ ;  /* 0x000099100a0c7816 */ /* 0x001fe200000000ff */
[----:B------:R0:W-:Y:S03]  /*7300*/  @!P1 SYNCS.ARRIVE.TRANS64 RZ, [R21+URZ], R14 ;  /* 0x0000000e15ff99a7 */ /* 0x0001e6000800003f */
[----:B------:R-:W-:-:S13]  /*7310*/  ISETP.NE.AND P0, PT, R12, 0x2, PT ;  /* 0x000000020c00780c */ /* 0x000fda0003f05270 */
[----:B0-----:R-:W-:Y:S05]  /*7320*/  @P0 BRA `(.L_x_173) ;  /* 0x0000000000040947 */ /* 0x001fea0003800000 */
[----:B------:R-:W-:Y:S01]  /*7330*/  BPT.TRAP 0x1 ;  /* 0x000000040000795c */ /* 0x000fe20000300000 */
.L_x_173:
[----:B------:R-:W-:Y:S01]  /*7340*/  R2UR UR8, R6 ;  /* 0x00000000060872ca */ /* 0x000fe200000e0000 */
[----:B------:R-:W-:Y:S01]  /*7350*/  VIADD R4, R4, 0xffffffff ;  /* 0xffffffff04047836 */ /* 0x000fe20000000000 */
[----:B------:R-:W-:Y:S01]  /*7360*/  R2UR UR15, R23 ;  /* 0x00000000170f72ca */ /* 0x000fe200000e0000 */
[----:B------:R-:W-:Y:S01]  /*7370*/  UIADD3 UR16, UP0, UR24, 0xf0, URZ ;  /* 0x000000f018107890 */ /* 0x000fe2000ff1e03f */
[----:B------:R-:W-:Y:S01]  /*7380*/  R2UR UR22, R15 ;  /* 0x000000000f1672ca */ /* 0x000fe200000e0000 */
[----:B------:R-:W-:Y:S01]  /*7390*/  UIADD3 UR30, UP1, UR24, 0x1f0, URZ ;  /* 0x000001f0181e7890 */ /* 0x000fe2000ff3e03f */
[----:B------:R-:W-:Y:S01]  /*73a0*/  R2UR UR9, R21 ;  /* 0x00000000150972ca */ /* 0x000fe200000e0000 */
[----:B------:R-:W-:Y:S01]  /*73b0*/  UIADD3.X UR17, URZ, UR25, URZ, UP0, !UPT ;  /* 0x000000193f117290 */ /* 0x000fe200087fe43f */
[----:B------:R-:W-:Y:S01]  /*73c0*/  R2UR UR10, R20 ;  /* 0x00000000140a72ca */ /* 0x000fe200000e0000 */
[----:B------:R-:W-:Y:S01]  /*73d0*/  VIADD R6, R6, 0x1 ;  /* 0x0000000106067836 */ /* 0x000fe20000000000 */
[----:B------:R-:W-:Y:S01]  /*73e0*/  R2UR UR12, R7 ;  /* 0x00000000070c72ca */ /* 0x000fe200000e0000 */
[----:B------:R-:W-:Y:S01]  /*73f0*/  UPRMT UR28, URZ, 0x5410, UR13 ;  /* 0x000054103f1c7896 */ /* 0x000fe2000800000d */
[----:B------:R-:W-:Y:S01]  /*7400*/  R2UR UR23, R19 ;  /* 0x00000000131772ca */ /* 0x000fe200000e0000 */
[----:B------:R-:W-:Y:S01]  /*7410*/  USHF.L.U32 UR8, UR8, 0xd, URZ ;  /* 0x0000000d08087899 */ /* 0x000fe2000800063f */
[----:B------:R-:W-:Y:S01]  /*7420*/  ISETP.GT.AND P1, PT, R4, 0x1, PT ;  /* 0x000000010400780c */ /* 0x000fe20003f24270 */
[----:B------:R-:W-:Y:S01]  /*7430*/  UIADD3.X UR31, URZ, UR25, URZ, UP1, !UPT ;  /* 0x000000193f1f7290 */ /* 0x000fe20008ffe43f */
[----:B------:R-:W-:Y:S01]  /*7440*/  ISETP.NE.AND P0, PT, R6, 0x7, PT ;  /* 0x000000070600780c */ /* 0x000fe20003f05270 */
[----:B------:R-:W-:Y:S01]  /*7450*/  ULEA UR11, UR26, UR8, 0xc ;  /* 0x000000081a0b7291 */ /* 0x000fe2000f8e603f */
[----:B------:R-:W-:Y:S01]  /*7460*/  VIADD R20, R20, 0x40 ;  /* 0x0000004014147836 */ /* 0x000fe20000000000 */
[----:B------:R-:W-:Y:S01]  /*7470*/  ULOP3.LUT UR8, UR8, 0x1800, UR27, 0xf8, !UPT ;  /* 0x0000180008087892 */ /* 0x000fe2000f8ef81b */
[----:B------:R-:W-:Y:S01]  /*7480*/  SEL R12, RZ, 0x1, P0 ;  /* 0x00000001ff0c7807 */ /* 0x000fe20000000000 */
[----:B------:R-:W-:Y:S01]  /*7490*/  ULEA UR11, UR11, UR15, 0x1 ;  /* 0x0000000f0b0b7291 */ /* 0x000fe2000f8e083f */
[----:B------:R-:W-:Y:S01]  /*74a0*/  SEL R6, R6, RZ, P0 ;  /* 0x000000ff06067207 */ /* 0x000fe20000000000 */
[----:B------:R-:W-:Y:S01]  /*74b0*/  ULEA UR8, UR8, UR15, 0x1 ;  /* 0x0000000f08087291 */ /* 0x000fe2000f8e083f */
[----:B------:R-:W-:Y:S01]  /*74c0*/  LOP3.LUT R5, R5, R12, RZ, 0x3c, !PT ;  /* 0x0000000c05057212 */ /* 0x000fe200078e3cff */
[----:B------:R-:W-:-:S02]  /*74d0*/  UIADD3 UR20, UR11, 0x180, URZ ;  /* 0x000001800b147890 */ /* 0x000fc4000fffe03f */
[----:B------:R-:W-:Y:S02]  /*74e0*/  UPRMT UR15, URZ, 0x5410, UR14 ;  /* 0x000054103f0f7896 */ /* 0x000fe4000800000e */
[----:B------:R-:W-:Y:S01]  /*74f0*/  UIADD3 UR21, UR8, 0x1c180, URZ ;  /* 0x0001c18008157890 */ /* 0x000fe2000fffe03f */
[----:B------:R-:W-:Y:S01]  /*7500*/  UMOV UR18, 0x0 ;  /* 0x0000000000127882 */ /* 0x000fe20000000000 */
[----:B------:R-:W-:Y:S01]  /*7510*/  UMOV UR19, 0x10000000 ;  /* 0x1000000000137882 */ /* 0x000fe20000000000 */
[----:B------:R-:W-:Y:S01]  /*7520*/  UMOV UR11, UR22 ;  /* 0x00000016000b7c82 */ /* 0x000fe20008000000 */
[----:B------:R-:W-:-:S03]  /*7530*/  UMOV UR8, UR20 ;  /* 0x0000001400087c82 */ /* 0x000fc60008000000 */
[----:B------:R0:W-:Y:S02]  /*7540*/  UTMALDG.3D.MULTICAST [UR8], [UR16], UR15, desc[UR18] ;  /* 0x00001208100073b4 */ /* 0x0001e4000801180f */
[----:B0-----:R-:W-:Y:S01]  /*7550*/  UMOV UR8, UR21 ;  /* 0x0000001500087c82 */ /* 0x001fe20008000000 */
[----:B------:R-:W-:Y:S02]  /*7560*/  UMOV UR11, UR23 ;  /* 0x00000017000b7c82 */ /* 0x000fe40008000000 */
[----:B------:R0:W-:Y:S02]  /*7570*/  UTMALDG.3D.MULTICAST [UR8], [UR30], UR28, desc[UR18] ;  /* 0x000012081e0073b4 */ /* 0x0001e4000801181c */
[----:B0-----:R-:W-:Y:S05]  /*7580*/  @P1 BRA `(.L_x_174) ;  /* 0xfffffffc00341947 */ /* 0x001fea000383ffff */
.L_x_171:
[----:B------:R-:W-:Y:S05]  /*7590*/  BSYNC B1 ;  /* 0x0000000000017941 */ /* 0x000fea0003800000 */
.L_x_170:
[----:B------:R-:W-:Y:S01]  /*75a0*/  LOP3.LUT P1, RZ, R11, 0xff, RZ, 0xc0, !PT ;  /* 0x000000ff0bff7812 */ /* 0x000fe2000782c0ff */
[C---:B------:R-:W-:Y:S01]  /*75b0*/  IMAD.IADD R13, R8.reuse, 0x1, R13 ;  /* 0x00000001080d7824 */ /* 0x040fe200078e020d */
[----:B------:R-:W-:Y:S01]  /*75c0*/  ULDC.64 UR8, c[0x0][0x650] ;  /* 0x0001940000087ab9 */ /* 0x000fe20000000a00 */
[C---:B------:R-:W-:Y:S01]  /*75d0*/  ISETP.GE.U32.AND P2, PT, R8.reuse, 0x7, PT ;  /* 0x000000070800780c */ /* 0x040fe20003f46070 */
[----:B------:R-:W-:Y:S01]  /*75e0*/  BSSY B1, `(.L_x_175) ;  /* 0x000006d000017945 */ /* 0x000fe20003800000 */
[C---:B------:R-:W-:Y:S01]  /*75f0*/  IMAD.WIDE.U32 R4, R13.reuse, 0x24924925, RZ ;  /* 0x249249250d047825 */ /* 0x040fe200078e00ff */
[----:B------:R-:W-:Y:S02]  /*7600*/  ISETP.GT.U32.AND P0, PT, R13, 0x6, PT ;  /* 0x000000060d00780c */ /* 0x000fe40003f04070 */
[----:B------:R-:W-:Y:S01]  /*7610*/  PRMT R11, RZ, 0x7610, R11 ;  /* 0x00007610ff0b7816 */ /* 0x000fe2000000000b */
[----:B------:R-:W-:Y:S01]  /*7620*/  IMAD.MOV.U32 R12, RZ, RZ, -0x1 ;  /* 0xffffffffff0c7424 */ /* 0x000fe200078e00ff */
[----:B------:R-:W-:Y:S01]  /*7630*/  ISETP.LT.U32.AND P0, PT, R8, 0x7, P0 ;  /* 0x000000070800780c */ /* 0x000fe20000701070 */
[----:B------:R-:W-:-:S02]  /*7640*/  IMAD.MOV.U32 R19, RZ, RZ, -0x1 ;  /* 0xffffffffff137424 */ /* 0x000fc400078e00ff */
[----:B------:R-:W0:Y:S01]  /*7650*/  @P1 S2R R7, SR_CgaCtaId ;  /* 0x0000000000071919 */ /* 0x000e220000008800 */
[----:B------:R-:W-:Y:S02]  /*7660*/  SEL R4, RZ, 0x1, !P0 ;  /* 0x00000001ff047807 */ /* 0x000fe40004000000 */
[----:B------:R-:W-:Y:S02]  /*7670*/  IADD3 R16, P0, R16, UR36, RZ ;  /* 0x0000002410107c10 */ /* 0x000fe4000ff1e0ff */
[----:B------:R-:W-:Y:S02]  /*7680*/  @P1 MOV R6, 0x400 ;  /* 0x0000040000061802 */ /* 0x000fe40000000f00 */
[----:B------:R-:W-:Y:S02]  /*7690*/  IADD3.X R17, R17, UR42, RZ, P0, !PT ;  /* 0x0000002a11117c10 */ /* 0x000fe400087fe4ff */
[----:B------:R-:W-:Y:S02]  /*76a0*/  ISETP.GE.U32.AND P0, PT, R16, UR8, PT ;  /* 0x0000000810007c0c */ /* 0x000fe4000bf06070 */
[----:B------:R-:W-:-:S02]  /*76b0*/  LOP3.LUT R3, R3, R4, RZ, 0x3c, !PT ;  /* 0x0000000403037212 */ /* 0x000fc400078e3cff */
[----:B------:R-:W-:Y:S02]  /*76c0*/  ISETP.GE.U32.AND.EX P0, PT, R17, UR9, PT, P0 ;  /* 0x0000000911007c0c */ /* 0x000fe4000bf06100 */
[----:B0-----:R-:W-:Y:S01]  /*76d0*/  @P1 LEA R6, R7, R6, 0x18 ;  /* 0x0000000607061211 */ /* 0x001fe200078ec0ff */
[----:B------:R-:W-:-:S03]  /*76e0*/  IMAD.IADD R7, R13, 0x1, -R5 ;  /* 0x000000010d077824 */ /* 0x000fc600078e0a05 */
[----:B------:R0:W-:Y:S02]  /*76f0*/  @P1 SYNCS.ARRIVE.TRANS64.A1T0 RZ, [R6+URZ+0x88], RZ ;  /* 0x000088ff06ff19a7 */ /* 0x0001e4000810003f */
[----:B------:R-:W-:-:S04]  /*7700*/  LEA.HI R7, R7, R5, RZ, 0x1f ;  /* 0x0000000507077211 */ /* 0x000fc800078ff8ff */
[----:B------:R-:W-:Y:S01]  /*7710*/  SHF.R.U32.HI R4, RZ, 0x2, R7 ;  /* 0x00000002ff047819 */ /* 0x000fe20000011607 */
[----:B------:R-:W-:-:S03]  /*7720*/  IMAD.MOV.U32 R7, RZ, RZ, -0x1 ;  /* 0xffffffffff077424 */ /* 0x000fc600078e00ff */
[--C-:B------:R-:W-:Y:S01]  /*7730*/  @P2 LOP3.LUT R3, R3, 0x1, R4.reuse, 0x78, !PT ;  /* 0x0000000103032812 */ /* 0x100fe200078e7804 */
[----:B------:R-:W-:Y:S01]  /*7740*/  IMAD R13, R4, -0x7, R13 ;  /* 0xfffffff9040d7824 */ /* 0x000fe200078e020d */
[----:B------:R-:W-:Y:S01]  /*7750*/  PRMT R4, RZ, 0x7610, R4 ;  /* 0x00007610ff047816 */ /* 0x000fe20000000004 */
[----:B0-----:R-:W-:Y:S06]  /*7760*/  @P0 BRA `(.L_x_176) ;  /* 0x0000000400500947 */ /* 0x001fec0003800000 */
[----:B------:R-:W0:Y:S01]  /*7770*/  S2R R15, SR_CTAID.X ;  /* 0x00000000000f7919 */ /* 0x000e220000002500 */
[----:B------:R-:W-:Y:S01]  /*7780*/  ULDC.64 UR8, c[0x0][0x628] ;  /* 0x00018a0000087ab9 */ /* 0x000fe20000000a00 */
[----:B------:R-:W1:Y:S01]  /*7790*/  LDC R20, c[0x0][0x144] ;  /* 0x00005100ff147b82 */ /* 0x000e620000000800 */
[----:B------:R-:W-:Y:S01]  /*77a0*/  ISETP.NE.U32.AND P0, PT, RZ, UR8, PT ;  /* 0x00000008ff007c0c */ /* 0x000fe2000bf05070 */
[----:B------:R-:W2:Y:S01]  /*77b0*/  S2R R12, SR_CTAID.Y ;  /* 0x00000000000c7919 */ /* 0x000ea20000002600 */
[----:B------:R-:W-:Y:S01]  /*77c0*/  ULDC UR10, c[0x0][0x150] ;  /* 0x00005400000a7ab9 */ /* 0x000fe20000000800 */
[----:B------:R-:W-:Y:S01]  /*77d0*/  ULDC UR11, c[0x0][0x630] ;  /* 0x00018c00000b7ab9 */ /* 0x000fe20000000800 */
[----:B------:R-:W-:Y:S01]  /*77e0*/  ISETP.NE.AND.EX P0, PT, RZ, UR9, PT, P0 ;  /* 0x00000009ff007c0c */ /* 0x000fe2000bf05300 */
[----:B------:R-:W-:Y:S01]  /*77f0*/  IMAD.MOV.U32 R4, RZ, RZ, R16 ;  /* 0x000000ffff047224 */ /* 0x000fe200078e0010 */
[----:B0-----:R-:W-:-:S05]  /*7800*/  I2FP.F32.U32 R5, R15 ;  /* 0x0000000f00057245 */ /* 0x001fca0000201000 */
[----:B------:R-:W-:Y:S01]  /*7810*/  FMUL R21, R5, UR10 ;  /* 0x0000000a05157c20 */ /* 0x000fe20008400000 */
[----:B------:R-:W-:-:S05]  /*7820*/  IMAD.MOV.U32 R5, RZ, RZ, R17 ;  /* 0x000000ffff057224 */ /* 0x000fca00078e0011 */
[----:B--2---:R-:W-:Y:S05]  /*7830*/  @!P0 BRA `(.L_x_177) ;  /* 0x0000000000288947 */ /* 0x004fea0003800000 */
[----:B------:R-:W-:Y:S02]  /*7840*/  ULDC UR10, c[0x0][0x634] ;  /* 0x00018d00000a7ab9 */ /* 0x000fe40000000800 */
[----:B------:R-:W-:-:S05]  /*7850*/  IADD3 R5, P0, R16, UR10, RZ ;  /* 0x0000000a10057c10 */ /* 0x000fca000ff1e0ff */
[----:B------:R-:W-:-:S04]  /*7860*/  IMAD.X R19, RZ, RZ, R17, P0 ;  /* 0x000000ffff137224 */ /* 0x000fc800000e0611 */
[----:B------:R-:W-:-:S04]  /*7870*/  IMAD.WIDE.U32 R6, R19, UR8, RZ ;  /* 0x0000000813067c25 */ /* 0x000fc8000f8e00ff */
[----:B------:R-:W-:-:S04]  /*7880*/  IMAD.WIDE.U32 R6, P0, R5, UR9, R6 ;  /* 0x0000000905067c25 */ /* 0x000fc8000f800006 */
[----:B------:R-:W-:-:S04]  /*7890*/  IMAD.WIDE.U32 R4, R5, UR8, RZ ;  /* 0x0000000805047c25 */ /* 0x000fc8000f8e00ff */
[----:B------:R-:W-:Y:S01]  /*78a0*/  IMAD.MOV.U32 R4, RZ, RZ, R7 ;  /* 0x000000ffff047224 */ /* 0x000fe200078e0007 */
[----:B------:R-:W-:Y:S01]  /*78b0*/  IADD3 RZ, P1, R5, R6, RZ ;  /* 0x0000000605ff7210 */ /* 0x000fe20007f3e0ff */
[----:B------:R-:W-:-:S04]  /*78c0*/  IMAD.X R5, RZ, RZ, RZ, P0 ;  /* 0x000000ffff057224 */ /* 0x000fc800000e06ff */
[----:B------:R-:W-:-:S08]  /*78d0*/  IMAD.WIDE.U32.X R4, R19, UR9, R4, P1 ;  /* 0x0000000913047c25 */ /* 0x000fd000088e0404 */
.L_x_177:
[--C-:B------:R-:W-:Y:S01]  /*78e0*/  SHF.R.U64 R14, R4, UR11, R5.reuse ;  /* 0x0000000b040e7c19 */ /* 0x100fe20008001205 */
[----:B------:R-:W0:Y:S01]  /*78f0*/  F2I.U32.TRUNC.NTZ R21, R21 ;  /* 0x0000001500157305 */ /* 0x000e22000020f000 */
[----:B------:R-:W-:Y:S01]  /*7900*/  SHF.R.U32.HI R4, RZ, UR11, R5 ;  /* 0x0000000bff047c19 */ /* 0x000fe20008011605 */
[----:B------:R-:W-:Y:S01]  /*7910*/  ULDC.64 UR8, c[0x0][0x620] ;  /* 0x0001880000087ab9 */ /* 0x000fe20000000a00 */
[----:B------:R-:W-:Y:S01]  /*7920*/  IADD3 R7, P0, RZ, -R14, RZ ;  /* 0x8000000eff077210 */ /* 0x000fe20007f1e0ff */
[----:B------:R-:W-:-:S04]  /*7930*/  ULDC.64 UR10, c[0x0][0x640] ;  /* 0x00019000000a7ab9 */ /* 0x000fc80000000a00 */
[----:B------:R-:W-:Y:S01]  /*7940*/  IMAD.X R4, RZ, RZ, ~R4, P0 ;  /* 0x000000ffff047224 */ /* 0x000fe200000e0e04 */
[----:B------:R-:W-:-:S03]  /*7950*/  ISETP.NE.U32.AND P0, PT, RZ, UR10, PT ;  /* 0x0000000aff007c0c */ /* 0x000fc6000bf05070 */
[----:B------:R-:W-:Y:S01]  /*7960*/  IMAD R6, R4, UR8, RZ ;  /* 0x0000000804067c24 */ /* 0x000fe2000f8e02ff */
[----:B------:R-:W-:Y:S01]  /*7970*/  ISETP.NE.AND.EX P0, PT, RZ, UR11, PT, P0 ;  /* 0x0000000bff007c0c */ /* 0x000fe2000bf05300 */
[----:B------:R-:W-:Y:S01]  /*7980*/  IMAD.WIDE.U32 R4, R7, UR8, R16 ;  /* 0x0000000807047c25 */ /* 0x000fe2000f8e0010 */
[----:B------:R-:W-:-:S03]  /*7990*/  ULDC UR8, c[0x0][0x618] ;  /* 0x0001860000087ab9 */ /* 0x000fc60000000800 */
[----:B------:R-:W-:Y:S01]  /*79a0*/  IMAD R7, R7, UR9, R6 ;  /* 0x0000000907077c24 */ /* 0x000fe2000f8e0206 */
[----:B------:R-:W-:Y:S01]  /*79b0*/  ULDC UR9, c[0x0][0x154] ;  /* 0x0000550000097ab9 */ /* 0x000fe20000000800 */
[----:B0-----:R-:W-:Y:S02]  /*79c0*/  IMAD.MOV R6, RZ, RZ, -R21 ;  /* 0x000000ffff067224 */ /* 0x001fe400078e0a15 */
[----:B------:R-:W0:Y:S01]  /*79d0*/  LDC R21, c[0x0][0x148] ;  /* 0x00005200ff157b82 */ /* 0x000e220000000800 */
[----:B------:R-:W-:Y:S02]  /*79e0*/  IMAD.IADD R5, R5, 0x1, R7 ;  /* 0x0000000105057824 */ /* 0x000fe400078e0207 */
[----:B-1----:R-:W-:Y:S01]  /*79f0*/  IMAD R15, R20, R6, R15 ;  /* 0x00000006140f7224 */ /* 0x002fe200078e020f */
[----:B------:R-:W-:Y:S02]  /*7a00*/  I2FP.F32.U32 R6, R12 ;  /* 0x0000000c00067245 */ /* 0x000fe40000201000 */
[----:B------:R-:W-:-:S02]  /*7a10*/  SHF.R.U64 R19, R4, UR8, R5 ;  /* 0x0000000804137c19 */ /* 0x000fc40008001205 */
[----:B------:R-:W-:Y:S01]  /*7a20*/  SHF.R.U32.HI R4, RZ, UR8, R5 ;  /* 0x00000008ff047c19 */ /* 0x000fe20008011605 */
[----:B------:R-:W-:Y:S01]  /*7a30*/  FMUL R6, R6, UR9 ;  /* 0x0000000906067c20 */ /* 0x000fe20008400000 */
[----:B------:R-:W-:Y:S02]  /*7a40*/  ULDC UR8, c[0x0][0x608] ;  /* 0x0001820000087ab9 */ /* 0x000fe40000000800 */
[--C-:B------:R-:W-:Y:S01]  /*7a50*/  SHF.R.U64 R22, R19, UR8, R4.reuse ;  /* 0x0000000813167c19 */ /* 0x100fe20008001204 */
[----:B------:R1:W2:Y:S01]  /*7a60*/  F2I.U32.TRUNC.NTZ R24, R6 ;  /* 0x0000000600187305 */ /* 0x0002a2000020f000 */
[----:B------:R-:W-:Y:S01]  /*7a70*/  SHF.R.U32.HI R5, RZ, UR8, R4 ;  /* 0x00000008ff057c19 */ /* 0x000fe20008011604 */
[----:B------:R-:W-:-:S03]  /*7a80*/  ULDC UR8, c[0x0][0x658] ;  /* 0x0001960000087ab9 */ /* 0x000fc60000000800 */
[--C-:B------:R-:W-:Y:S02]  /*7a90*/  SHF.R.U64 R20, R22, UR8, R5.reuse ;  /* 0x0000000816147c19 */ /* 0x100fe40008001205 */
[----:B------:R-:W-:-:S03]  /*7aa0*/  SHF.R.U32.HI R23, RZ, UR8, R5 ;  /* 0x00000008ff177c19 */ /* 0x000fc60008011605 */
[----:B------:R-:W-:Y:S02]  /*7ab0*/  IMAD.MOV.U32 R4, RZ, RZ, R20 ;  /* 0x000000ffff047224 */ /* 0x000fe400078e0014 */
[----:B------:R-:W-:Y:S01]  /*7ac0*/  IMAD.MOV.U32 R5, RZ, RZ, R23 ;  /* 0x000000ffff057224 */ /* 0x000fe200078e0017 */
[----:B-1----:R-:W-:Y:S06]  /*7ad0*/  @!P0 BRA `(.L_x_178) ;  /* 0x0000000000288947 */ /* 0x002fec0003800000 */
        /* <DEDUP_REMOVED lines=10> */
.L_x_178:
[----:B------:R-:W-:Y:S01]  /*7b80*/  ISETP.NE.AND P0, PT, R2, 0x1, PT ;  /* 0x000000010200780c */ /* 0x000fe20003f05270 */
[----:B------:R-:W-:Y:S01]  /*7b90*/  ULDC UR8, c[0x0][0x648] ;  /* 0x0001920000087ab9 */ /* 0x000fe20000000800 */
[----:B------:R-:W-:Y:S01]  /*7ba0*/  LOP3.LUT R22, R22, UR7, RZ, 0xc0, !PT ;  /* 0x0000000716167c12 */ /* 0x000fe2000f8ec0ff */
[----:B--2---:R-:W-:Y:S01]  /*7bb0*/  IMAD.MOV R24, RZ, RZ, -R24 ;  /* 0x000000ffff187224 */ /* 0x004fe200078e0a18 */
[----:B------:R-:W-:Y:S01]  /*7bc0*/  SHF.R.U64 R5, R4, UR8, R5 ;  /* 0x0000000804057c19 */ /* 0x000fe20008001205 */
[----:B------:R-:W-:Y:S01]  /*7bd0*/  ULDC UR8, c[0x0][0x638] ;  /* 0x00018e0000087ab9 */ /* 0x000fe20000000800 */
[----:B------:R-:W-:Y:S01]  /*7be0*/  LOP3.LUT R19, R19, UR4, RZ, 0xc0, !PT ;  /* 0x0000000413137c12 */ /* 0x000fe2000f8ec0ff */
[----:B------:R-:W-:Y:S01]  /*7bf0*/  ULDC UR9, c[0x0][0x610] ;  /* 0x0001840000097ab9 */ /* 0x000fe20000000800 */
[----:B------:R-:W-:Y:S02]  /*7c00*/  IMAD.MOV.U32 R4, RZ, RZ, 0x1 ;  /* 0x00000001ff047424 */ /* 0x000fe400078e00ff */
[----:B------:R-:W-:-:S02]  /*7c10*/  IMAD.MOV R7, RZ, RZ, -R5 ;  /* 0x000000ffff077224 */ /* 0x000fc400078e0a05 */
[----:B------:R-:W-:Y:S02]  /*7c20*/  IMAD R22, R5, UR5, R22 ;  /* 0x0000000505167c24 */ /* 0x000fe4000f8e0216 */
[----:B0-----:R-:W-:Y:S02]  /*7c30*/  @P0 IMAD R15, R21, R24, R12 ;  /* 0x00000018150f0224 */ /* 0x001fe400078e020c */
[----:B------:R-:W-:Y:S01]  /*7c40*/  IMAD R20, R7, UR8, R20 ;  /* 0x0000000807147c24 */ /* 0x000fe2000f8e0214 */
[----:B------:R-:W-:Y:S01]  /*7c50*/  ULDC UR8, c[0x0][0x600] ;  /* 0x0001800000087ab9 */ /* 0x000fe20000000800 */
[----:B------:R-:W-:Y:S02]  /*7c60*/  IMAD R15, R22, UR9, R15 ;  /* 0x00000009160f7c24 */ /* 0x000fe4000f8e020f */
[----:B------:R-:W-:Y:S02]  /*7c70*/  IMAD R20, R20, UR8, R19 ;  /* 0x0000000814147c24 */ /* 0x000fe4000f8e0213 */
[----:B------:R-:W-:-:S03]  /*7c80*/  IMAD.MOV.U32 R7, RZ, RZ, R14 ;  /* 0x000000ffff077224 */ /* 0x000fc600078e000e */
[----:B------:R-:W-:Y:S02]  /*7c90*/  SEL R19, R20, R15, !P0 ;  /* 0x0000000f14137207 */ /* 0x000fe40004000000 */
[----:B------:R-:W-:-:S07]  /*7ca0*/  SEL R12, R15, R20, !P0 ;  /* 0x000000140f0c7207 */ /* 0x000fce0004000000 */
.L_x_176:
[----:B------:R-:W-:Y:S05]  /*7cb0*/  BSYNC B1 ;  /* 0x0000000000017941 */ /* 0x000fea0003800000 */
.L_x_175:
[----:B------:R-:W-:-:S13]  /*7cc0*/  LOP3.LUT P0, RZ, R4, 0xff, RZ, 0xc0, !PT ;  /* 0x000000ff04ff7812 */ /* 0x000fda000780c0ff */
[----:B------:R-:W-:Y:S05]  /*7cd0*/  @P0 BRA `(.L_x_179) ;  /* 0xfffffff400280947 */ /* 0x000fea000383ffff */
[----:B------:R-:W-:Y:S05]  /*7ce0*/  BSYNC B0 ;  /* 0x0000000000007941 */ /* 0x000fea0003800000 */
.L_x_168:
[----:B------:R-:W-:-:S03]  /*7cf0*/  UMOV UR8, 0xffffffff ;  /* 0xffffffff00087882 */ /* 0x000fc60000000000 */
[----:B------:R-:W-:Y:S05]  /*7d00*/  BRA.DIV UR8, `(.L_x_180) ;  /* 0x0000000608807947 */ /* 0x000fea000b800000 */
[----:B------:R-:W-:-:S13]  /*7d10*/  ELECT P6, URZ, PT ;  /* 0x00000000003f782f */ /* 0x000fda00038c0000 */
.L_x_197:
[----:B------:R-:W-:Y:S04]  /*7d20*/  BSSY B0, `(.L_x_181) ;  /* 0x0000046000007945 */ /* 0x000fe80003800000 */
[----:B------:R-:W-:Y:S05]  /*7d30*/  @!P6 BRA `(.L_x_182) ;  /* 0x000000040010e947 */ /* 0x000fea0003800000 */
[----:B------:R-:W-:-:S04]  /*7d40*/  LOP3.LUT R18, R18, 0x2, RZ, 0xfc, !PT ;  /* 0x0000000212127812 */ /* 0x000fc800078efcff */
[----:B------:R-:W-:-:S13]  /*7d50*/  ISETP.NE.AND P0, PT, R18, 0x3, PT ;  /* 0x000000031200780c */ /* 0x000fda0003f05270 */
[----:B------:R-:W-:Y:S05]  /*7d60*/  @!P0 BRA `(.L_x_183) ;  /* 0x0000000000048947 */ /* 0x000fea0003800000 */
[----:B------:R-:W-:Y:S01]  /*7d70*/  BPT.TRAP 0x1 ;  /* 0x000000040000795c */ /* 0x000fe20000300000 */
.L_x_183:
[----:B------:R-:W0:Y:S01]  /*7d80*/  S2R R5, SR_CgaCtaId ;  /* 0x0000000000057919 */ /* 0x000e220000008800 */
[----:B------:R-:W-:Y:S02]  /*7d90*/  MOV R0, 0x400 ;  /* 0x0000040000007802 */ /* 0x000fe40000000f00 */
[----:B------:R-:W-:Y:S02]  /*7da0*/  SHF.L.U32 R4, R3, 0x1f, RZ ;  /* 0x0000001f03047819 */ /* 0x000fe400000006ff */
[----:B0-----:R-:W-:-:S05]  /*7db0*/  LEA R0, R5, R0, 0x18 ;  /* 0x0000000005007211 */ /* 0x001fca00078ec0ff */
[----:B------:R-:W-:-:S04]  /*7dc0*/  VIADD R0, R0, 0x38 ;  /* 0x0000003800007836 */ /* 0x000fc80000000000 */
[C---:B------:R-:W-:Y:S02]  /*7dd0*/  IMAD R7, R13.reuse, 0x8, R0 ;  /* 0x000000080d077824 */ /* 0x040fe400078e0200 */
[----:B------:R-:W-:Y:S02]  /*7de0*/  VIADD R13, R13, 0x1 ;  /* 0x000000010d0d7836 */ /* 0x000fe40000000000 */
[----:B------:R-:W0:Y:S03]  /*7df0*/  SYNCS.PHASECHK.TRANS64.TRYWAIT P0, [R7+URZ], R4 ;  /* 0x00000004070075a7 */ /* 0x000e26000800017f */
[----:B------:R-:W-:-:S04]  /*7e00*/  ISETP.NE.AND P1, PT, R13, 0x7, PT ;  /* 0x000000070d00780c */ /* 0x000fc80003f25270 */
[----:B------:R-:W-:Y:S02]  /*7e10*/  SEL R2, RZ, 0x1, P1 ;  /* 0x00000001ff027807 */ /* 0x000fe40000800000 */
[----:B------:R-:W-:Y:S02]  /*7e20*/  SEL R13, R13, RZ, P1 ;  /* 0x000000ff0d0d7207 */ /* 0x000fe40000800000 */
[----:B------:R-:W-:-:S03]  /*7e30*/  LOP3.LUT R6, R3, R2, RZ, 0x3c, !PT ;  /* 0x0000000203067212 */ /* 0x000fc600078e3cff */
[----:B------:R-:W-:Y:S01]  /*7e40*/  IMAD R8, R13, 0x8, R0 ;  /* 0x000000080d087824 */ /* 0x000fe200078e0200 */
[----:B------:R-:W-:Y:S01]  /*7e50*/  SHF.L.U32 R5, R6, 0x1f, RZ ;  /* 0x0000001f06057819 */ /* 0x000fe200000006ff */
[----:B0-----:R-:W-:Y:S06]  /*7e60*/  @!P0 BRA `(.L_x_184) ;  /* 0x0000000400488947 */ /* 0x001fec0003800000 */
.L_x_198:
[----:B------:R-:W1:Y:S01]  /*7e70*/  SYNCS.PHASECHK.TRANS64.TRYWAIT P0, [R8+URZ], R5 ;  /* 0x00000005080075a7 */ /* 0x000e62000800017f */
[----:B------:R-:W-:-:S05]  /*7e80*/  VIADD R2, R13, 0x1 ;  /* 0x000000010d027836 */ /* 0x000fca0000000000 */
[----:B------:R-:W-:-:S04]  /*7e90*/  ISETP.NE.AND P1, PT, R2, 0x7, PT ;  /* 0x000000070200780c */ /* 0x000fc80003f25270 */
[----:B------:R-:W-:Y:S02]  /*7ea0*/  SEL R3, RZ, 0x1, P1 ;  /* 0x00000001ff037807 */ /* 0x000fe40000800000 */
[----:B0-----:R-:W-:Y:S02]  /*7eb0*/  SEL R7, R2, RZ, P1 ;  /* 0x000000ff02077207 */ /* 0x001fe40000800000 */
[----:B------:R-:W-:-:S03]  /*7ec0*/  LOP3.LUT R6, R6, R3, RZ, 0x3c, !PT ;  /* 0x0000000306067212 */ /* 0x000fc600078e3cff */
[----:B------:R-:W-:Y:S01]  /*7ed0*/  IMAD R9, R7, 0x8, R0 ;  /* 0x0000000807097824 */ /* 0x000fe200078e0200 */
[----:B------:R-:W-:Y:S01]  /*7ee0*/  SHF.L.U32 R4, R6, 0x1f, RZ ;  /* 0x0000001f06047819 */ /* 0x000fe200000006ff */
[----:B-1----:R-:W-:Y:S06]  /*7ef0*/  @!P0 BRA `(.L_x_185) ;  /* 0x0000000400388947 */ /* 0x002fec0003800000 */
.L_x_199:
[----:B------:R-:W1:Y:S01]  /*7f00*/  SYNCS.PHASECHK.TRANS64.TRYWAIT P0, [R9+URZ], R4 ;  /* 0x00000004090075a7 */ /* 0x000e62000800017f */
[----:B------:R-:W-:-:S05]  /*7f10*/  VIADD R2, R7, 0x1 ;  /* 0x0000000107027836 */ /* 0x000fca0000000000 */
[----:B------:R-:W-:-:S04]  /*7f20*/  ISETP.NE.AND P1, PT, R2, 0x7, PT ;  /* 0x000000070200780c */ /* 0x000fc80003f25270 */
[----:B------:R-:W-:Y:S02]  /*7f30*/  SEL R3, RZ, 0x1, P1 ;  /* 0x00000001ff037807 */ /* 0x000fe40000800000 */
[----:B------:R-:W-:Y:S02]  /*7f40*/  SEL R7, R2, RZ, P1 ;  /* 0x000000ff02077207 */ /* 0x000fe40000800000 */
[----:B------:R-:W-:-:S03]  /*7f50*/  LOP3.LUT R6, R6, R3, RZ, 0x3c, !PT ;  /* 0x0000000306067212 */ /* 0x000fc600078e3cff */
[----:B0-----:R-:W-:Y:S01]  /*7f60*/  IMAD R8, R7, 0x8, R0 ;  /* 0x0000000807087824 */ /* 0x001fe200078e0200 */
[----:B------:R-:W-:Y:S01]  /*7f70*/  SHF.L.U32 R5, R6, 0x1f, RZ ;  /* 0x0000001f06057819 */ /* 0x000fe200000006ff */
[----:B-1----:R-:W-:Y:S06]  /*7f80*/  @!P0 BRA `(.L_x_186) ;  /* 0x0000000400288947 */ /* 0x002fec0003800000 */
.L_x_200:
        /* <DEDUP_REMOVED lines=9> */
.L_x_201:
[----:B------:R-:W1:Y:S01]  /*8020*/  SYNCS.PHASECHK.TRANS64.TRYWAIT P0, [R9+URZ], R4 ;  /* 0x00000004090075a7 */ /* 0x000e62000800017f */
[----:B------:R-:W-:-:S05]  /*8030*/  VIADD R2, R7, 0x1 ;  /* 0x0000000107027836 */ /* 0x000fca0000000000 */
[----:B------:R-:W-:-:S04]  /*8040*/  ISETP.NE.AND P1, PT, R2, 0x7, PT ;  /* 0x000000070200780c */ /* 0x000fc80003f25270 */
[----:B------:R-:W-:Y:S02]  /*8050*/  SEL R3, RZ, 0x1, P1 ;  /* 0x00000001ff037807 */ /* 0x000fe40000800000 */
[----:B------:R-:W-:Y:S02]  /*8060*/  SEL R7, R2, RZ, P1 ;  /* 0x000000ff02077207 */ /* 0x000fe40000800000 */
[----:B------:R-:W-:-:S03]  /*8070*/  LOP3.LUT R11, R6, R3, RZ, 0x3c, !PT ;  /* 0x00000003060b7212 */ /* 0x000fc600078e3cff */
[----:B------:R-:W-:Y:S01]  /*8080*/  IMAD R6, R7, 0x8, R0 ;  /* 0x0000000807067824 */ /* 0x000fe200078e0200 */
[----:B0-----:R-:W-:Y:S01]  /*8090*/  SHF.L.U32 R5, R11, 0x1f, RZ ;  /* 0x0000001f0b057819 */ /* 0x001fe200000006ff */
[----:B-1----:R-:W-:Y:S06]  /*80a0*/  @!P0 BRA `(.L_x_188) ;  /* 0x0000000400088947 */ /* 0x002fec0003800000 */
.L_x_202:
[----:B------:R-:W1:Y:S01]  /*80b0*/  SYNCS.PHASECHK.TRANS64.TRYWAIT P0, [R6+URZ], R5 ;  /* 0x00000005060075a7 */ /* 0x000e62000800017f */
[----:B------:R-:W-:-:S05]  /*80c0*/  VIADD R2, R7, 0x1 ;  /* 0x0000000107027836 */ /* 0x000fca0000000000 */
[----:B------:R-:W-:-:S04]  /*80d0*/  ISETP.NE.AND P1, PT, R2, 0x7, PT ;  /* 0x000000070200780c */ /* 0x000fc80003f25270 */
[----:B0-----:R-:W-:Y:S02]  /*80e0*/  SEL R4, RZ, 0x1, P1 ;  /* 0x00000001ff047807 */ /* 0x001fe40000800000 */
[----:B------:R-:W-:Y:S02]  /*80f0*/  SEL R3, R2, RZ, P1 ;  /* 0x000000ff02037207 */ /* 0x000fe40000800000 */
[----:B------:R-:W-:Y:S01]  /*8100*/  LOP3.LUT R4, R11, R4, RZ, 0x3c, !PT ;  /* 0x000000040b047212 */ /* 0x000fe200078e3cff */
[----:B-1----:R-:W-:Y:S06]  /*8110*/  @!P0 BRA `(.L_x_189) ;  /* 0x0000000400008947 */ /* 0x002fec0003800000 */
.L_x_203:
[----:B------:R-:W-:Y:S01]  /*8120*/  IMAD R3, R3, 0x8, R0 ;  /* 0x0000000803037824 */ /* 0x000fe200078e0200 */
[----:B------:R-:W-:-:S07]  /*8130*/  SHF.L.U32 R0, R4, 0x1f, RZ ;  /* 0x0000001f04007819 */ /* 0x000fce00000006ff */
.L_x_190:
[----:B-1----:R1:W2:Y:S02]  /*8140*/  SYNCS.PHASECHK.TRANS64.TRYWAIT P0, [R3+URZ], R0 ;  /* 0x00000000030075a7 */ /* 0x0022a4000800017f */
[----:B--2---:R-:W-:Y:S05]  /*8150*/  @!P0 NANOSLEEP.SYNCS 0x989680 ;  /* 0x009896800000895d */ /* 0x004fea0003900000 */
[----:B------:R-:W2:Y:S02]  /*8160*/  @!P0 SYNCS.PHASECHK.TRANS64 P0, [R3+URZ], R0 ;  /* 0x00000000030085a7 */ /* 0x000ea4000800007f */
[----:B--2---:R-:W-:Y:S05]  /*8170*/  @!P0 BRA `(.L_x_190) ;  /* 0xfffffffc00f08947 */ /* 0x004fea000383ffff */
.L_x_182:
[----:B------:R-:W-:Y:S05]  /*8180*/  BSYNC B0 ;  /* 0x0000000000007941 */ /* 0x000fea0003800000 */
.L_x_181:
[----:B------:R-:W-:Y:S05]  /*8190*/  EXIT ;  /* 0x000000000000794d */ /* 0x000fea0003800000 */
.L_x_21:
[----:B-1----:R1:W2:Y:S02]  /*81a0*/  SYNCS.PHASECHK.TRANS64.TRYWAIT P1, [R3+URZ], R0 ;  /* 0x00000000030075a7 */ /* 0x0022a4000802017f */
[----:B--2---:R-:W-:Y:S05]  /*81b0*/  @!P1 NANOSLEEP.SYNCS 0x989680 ;  /* 0x009896800000995d */ /* 0x004fea0003900000 */
[----:B------:R-:W2:Y:S02]  /*81c0*/  @!P1 SYNCS.PHASECHK.TRANS64 P1, [R3+URZ], R0 ;  /* 0x00000000030095a7 */ /* 0x000ea4000802007f */
[----:B--2---:R-:W-:Y:S05]  /*81d0*/  @!P1 BRA `(.L_x_21) ;  /* 0xfffffffc00f09947 */ /* 0x004fea000383ffff */
[----:B------:R-:W-:Y:S05]  /*81e0*/  BRA `(.L_x_20) ;  /* 0xffffff9400907947 */ /* 0x000fea000383ffff */
.L_x_26:
[----:B-1----:R1:W2:Y:S02]  /*81f0*/  SYNCS.PHASECHK.TRANS64.TRYWAIT P1, [R5+URZ], R4 ;  /* 0x00000004050075a7 */ /* 0x0022a4000802017f */
[----:B--2---:R-:W-:Y:S05]  /*8200*/  @!P1 NANOSLEEP.SYNCS 0x989680 ;  /* 0x009896800000995d */ /* 0x004fea0003900000 */
[----:B------:R-:W2:Y:S02]  /*8210*/  @!P1 SYNCS.PHASECHK.TRANS64 P1, [R5+URZ], R4 ;  /* 0x00000004050095a7 */ /* 0x000ea4000802007f */
[----:B--2---:R-:W-:Y:S05]  /*8220*/  @!P1 BRA `(.L_x_26) ;  /* 0xfffffffc00f09947 */ /* 0x004fea000383ffff */
[----:B------:R-:W-:Y:S05]  /*8230*/  BRA `(.L_x_25) ;  /* 0xffffff98006c7947 */ /* 0x000fea000383ffff */
.L_x_169:
[----:B------:R-:W-:Y:S01]  /*8240*/  BSSY B1, `(.L_x_191) ;  /* 0x0000006000017945 */ /* 0x000fe20003800000 */
[----:B------:R-:W-:-:S07]  /*8250*/  IMAD.MOV.U32 R15, RZ, RZ, -0x1 ;  /* 0xffffffffff0f7424 */ /* 0x000fce00078e00ff */
[----:B------:R-:W-:Y:S05]  /*8260*/  WARPSYNC.COLLECTIVE R15, `(.L_x_192) ;  /* 0x000000000f0c7348 */ /* 0x000fea0003c00000 */
[----:B------:R-:W-:Y:S02]  /*8270*/  ELECT P6, UR62, PT ;  /* 0x00000000003e782f */ /* 0x000fe400038c0000 */
[----:B------:R-:W-:Y:S01]  /*8280*/  MOV R14, UR62 ;  /* 0x0000003e000e7c02 */ /* 0x000fe20008000f00 */
[----:B------:R-:W-:Y:S10]  /*8290*/  ENDCOLLECTIVE ;  /* 0x000000000000791b */ /* 0x000ff40003800000 */
.L_x_192:
[----:B------:R-:W-:Y:S05]  /*82a0*/  BSYNC B1 ;  /* 0x0000000000017941 */ /* 0x000fea0003800000 */
.L_x_191:
[----:B------:R-:W-:Y:S05]  /*82b0*/  BRA `(.L_x_193) ;  /* 0xffffffec00bc7947 */ /* 0x000fea000383ffff */
.L_x_172:
[----:B0-----:R0:W1:Y:S02]  /*82c0*/  SYNCS.PHASECHK.TRANS64.TRYWAIT P0, [R21+URZ+0x38], R12 ;  /* 0x0000380c150075a7 */ /* 0x001064000800017f */
[----:B-1----:R-:W-:Y:S05]  /*82d0*/  @!P0 NANOSLEEP.SYNCS 0x989680 ;  /* 0x009896800000895d */ /* 0x002fea0003900000 */
[----:B------:R-:W1:Y:S02]  /*82e0*/  @!P0 SYNCS.PHASECHK.TRANS64 P0, [R21+URZ+0x38], R12 ;  /* 0x0000380c150085a7 */ /* 0x000e64000800007f */
[----:B-1----:R-:W-:Y:S05]  /*82f0*/  @!P0 BRA `(.L_x_172) ;  /* 0xfffffffc00f08947 */ /* 0x002fea000383ffff */
[----:B------:R-:W-:Y:S05]  /*8300*/  BRA `(.L_x_194) ;  /* 0xffffffec00f87947 */ /* 0x000fea000383ffff */
.L_x_180:
[----:B------:R-:W-:Y:S01]  /*8310*/  BSSY B0, `(.L_x_195) ;  /* 0x0000006000007945 */ /* 0x000fe20003800000 */
[----:B------:R-:W-:-:S07]  /*8320*/  IMAD.MOV.U32 R15, RZ, RZ, -0x1 ;  /* 0xffffffffff0f7424 */ /* 0x000fce00078e00ff */
[----:B------:R-:W-:Y:S05]  /*8330*/  WARPSYNC.COLLECTIVE R15, `(.L_x_196) ;  /* 0x000000000f0c7348 */ /* 0x000fea0003c00000 */
[----:B------:R-:W-:Y:S02]  /*8340*/  ELECT P6, UR62, PT ;  /* 0x00000000003e782f */ /* 0x000fe400038c0000 */
[----:B------:R-:W-:Y:S01]  /*8350*/  MOV R14, UR62 ;  /* 0x0000003e000e7c02 */ /* 0x000fe20008000f00 */
[----:B------:R-:W-:Y:S10]  /*8360*/  ENDCOLLECTIVE ;  /* 0x000000000000791b */ /* 0x000ff40003800000 */
.L_x_196:
[----:B------:R-:W-:Y:S05]  /*8370*/  BSYNC B0 ;  /* 0x0000000000007941 */ /* 0x000fea0003800000 */
.L_x_195:
[----:B------:R-:W-:Y:S05]  /*8380*/  BRA `(.L_x_197) ;  /* 0xfffffff800647947 */ /* 0x000fea000383ffff */
.L_x_184:
[----:B0-----:R0:W1:Y:S02]  /*8390*/  SYNCS.PHASECHK.TRANS64.TRYWAIT P0, [R7+URZ], R4 ;  /* 0x00000004070075a7 */ /* 0x001064000800017f */
[----:B-1----:R-:W-:Y:S05]  /*83a0*/  @!P0 NANOSLEEP.SYNCS 0x989680 ;  /* 0x009896800000895d */ /* 0x002fea0003900000 */
[----:B------:R-:W1:Y:S02]  /*83b0*/  @!P0 SYNCS.PHASECHK.TRANS64 P0, [R7+URZ], R4 ;  /* 0x00000004070085a7 */ /* 0x000e64000800007f */
[----:B-1----:R-:W-:Y:S05]  /*83c0*/  @!P0 BRA `(.L_x_184) ;  /* 0xfffffffc00f08947 */ /* 0x002fea000383ffff */
[----:B------:R-:W-:Y:S05]  /*83d0*/  BRA `(.L_x_198) ;  /* 0xfffffff800a47947 */ /* 0x000fea000383ffff */
.L_x_185:
[----:B0-----:R0:W1:Y:S02]  /*83e0*/  SYNCS.PHASECHK.TRANS64.TRYWAIT P0, [R8+URZ], R5 ;  /* 0x00000005080075a7 */ /* 0x001064000800017f */
[----:B-1----:R-:W-:Y:S05]  /*83f0*/  @!P0 NANOSLEEP.SYNCS 0x989680 ;  /* 0x009896800000895d */ /* 0x002fea0003900000 */
[----:B------:R-:W1:Y:S02]  /*8400*/  @!P0 SYNCS.PHASECHK.TRANS64 P0, [R8+URZ], R5 ;  /* 0x00000005080085a7 */ /* 0x000e64000800007f */
[----:B-1----:R-:W-:Y:S05]  /*8410*/  @!P0 BRA `(.L_x_185) ;  /* 0xfffffffc00f08947 */ /* 0x002fea000383ffff */
[----:B------:R-:W-:Y:S05]  /*8420*/  BRA `(.L_x_199) ;  /* 0xfffffff800b47947 */ /* 0x000fea000383ffff */
.L_x_186:
[----:B0-----:R0:W1:Y:S02]  /*8430*/  SYNCS.PHASECHK.TRANS64.TRYWAIT P0, [R9+URZ], R4 ;  /* 0x00000004090075a7 */ /* 0x001064000800017f */
[----:B-1----:R-:W-:Y:S05]  /*8440*/  @!P0 NANOSLEEP.SYNCS 0x989680 ;  /* 0x009896800000895d */ /* 0x002fea0003900000 */
[----:B------:R-:W1:Y:S02]  /*8450*/  @!P0 SYNCS.PHASECHK.TRANS64 P0, [R9+URZ], R4 ;  /* 0x00000004090085a7 */ /* 0x000e64000800007f */
[----:B-1----:R-:W-:Y:S05]  /*8460*/  @!P0 BRA `(.L_x_186) ;  /* 0xfffffffc00f08947 */ /* 0x002fea000383ffff */
[----:B------:R-:W-:Y:S05]  /*8470*/  BRA `(.L_x_200) ;  /* 0xfffffff800c47947 */ /* 0x000fea000383ffff */
.L_x_187:
[----:B0-----:R0:W1:Y:S02]  /*8480*/  SYNCS.PHASECHK.TRANS64.TRYWAIT P0, [R8+URZ], R5 ;  /* 0x00000005080075a7 */ /* 0x001064000800017f */
[----:B-1----:R-:W-:Y:S05]  /*8490*/  @!P0 NANOSLEEP.SYNCS 0x989680 ;  /* 0x009896800000895d */ /* 0x002fea0003900000 */
[----:B------:R-:W1:Y:S02]  /*84a0*/  @!P0 SYNCS.PHASECHK.TRANS64 P0, [R8+URZ], R5 ;  /* 0x00000005080085a7 */ /* 0x000e64000800007f */
[----:B-1----:R-:W-:Y:S05]  /*84b0*/  @!P0 BRA `(.L_x_187) ;  /* 0xfffffffc00f08947 */ /* 0x002fea000383ffff */
[----:B------:R-:W-:Y:S05]  /*84c0*/  BRA `(.L_x_201) ;  /* 0xfffffff800d47947 */ /* 0x000fea000383ffff */
.L_x_188:
[----:B0-----:R0:W1:Y:S02]  /*84d0*/  SYNCS.PHASECHK.TRANS64.TRYWAIT P0, [R9+URZ], R4 ;  /* 0x00000004090075a7 */ /* 0x001064000800017f */
[----:B-1----:R-:W-:Y:S05]  /*84e0*/  @!P0 NANOSLEEP.SYNCS 0x989680 ;  /* 0x009896800000895d */ /* 0x002fea0003900000 */
[----:B------:R-:W1:Y:S02]  /*84f0*/  @!P0 SYNCS.PHASECHK.TRANS64 P0, [R9+URZ], R4 ;  /* 0x00000004090085a7 */ /* 0x000e64000800007f */
[----:B-1----:R-:W-:Y:S05]  /*8500*/  @!P0 BRA `(.L_x_188) ;  /* 0xfffffffc00f08947 */ /* 0x002fea000383ffff */
[----:B------:R-:W-:Y:S05]  /*8510*/  BRA `(.L_x_202) ;  /* 0xfffffff800e47947 */ /* 0x000fea000383ffff */
.L_x_189:
[----:B0-----:R0:W1:Y:S02]  /*8520*/  SYNCS.PHASECHK.TRANS64.TRYWAIT P0, [R6+URZ], R5 ;  /* 0x00000005060075a7 */ /* 0x001064000800017f */
[----:B-1----:R-:W-:Y:S05]  /*8530*/  @!P0 NANOSLEEP.SYNCS 0x989680 ;  /* 0x009896800000895d */ /* 0x002fea0003900000 */
[----:B------:R-:W1:Y:S02]  /*8540*/  @!P0 SYNCS.PHASECHK.TRANS64 P0, [R6+URZ], R5 ;  /* 0x00000005060085a7 */ /* 0x000e64000800007f */
[----:B-1----:R-:W-:Y:S05]  /*8550*/  @!P0 BRA `(.L_x_189) ;  /* 0xfffffffc00f08947 */ /* 0x002fea000383ffff */
[----:B------:R-:W-:Y:S05]  /*8560*/  BRA `(.L_x_203) ;  /* 0xfffffff800ec7947 */ /* 0x000fea000383ffff */
.L_x_204:
[----:B------:R-:W-:-:S00]  /*8570*/  BRA `(.L_x_204) ;  /* 0xfffffffc00fc7947 */ /* 0x000fc0000383ffff */
[----:B------:R-:W-:-:S00]  /*8580*/  NOP ;  /* 0x0000000000007918 */ /* 0x000fc00000000000 */
[----:B------:R-:W-:-:S00]  /*8590*/  NOP ;  /* 0x0000000000007918 */ /* 0x000fc00000000000 */
[----:B------:R-:W-:-:S00]  /*85a0*/  NOP ;  /* 0x0000000000007918 */ /* 0x000fc00000000000 */
[----:B------:R-:W-:-:S00]  /*85b0*/  NOP ;  /* 0x0000000000007918 */ /* 0x000fc00000000000 */
[----:B------:R-:W-:-:S00]  /*85c0*/  NOP ;  /* 0x0000000000007918 */ /* 0x000fc00000000000 */
[----:B------:R-:W-:-:S00]  /*85d0*/  NOP ;  /* 0x0000000000007918 */ /* 0x000fc00000000000 */
[----:B------:R-:W-:-:S00]  /*85e0*/  NOP ;  /* 0x0000000000007918 */ /* 0x000fc00000000000 */
[----:B------:R-:W-:-:S00]  /*85f0*/  NOP ;  /* 0x0000000000007918 */ /* 0x000fc00000000000 */
.L_x_205:


//--------------------- .nv.global.init           --------------------------
	.section	.nv.global.init,"aw",@progbits
.nv.global.init:
	.type		$str$22,@object
	.size		$str$22,($str$23 - $str$22)
$str$22:
        /*0000*/ 	.byte	0x6b, 0x5f, 0x74, 0x69, 0x6c, 0x65, 0x5f, 0x63, 0x6f, 0x75, 0x6e, 0x74, 0x20, 0x3e, 0x3d, 0x20
        /*0010*/ 	.byte	0x31, 0x00
	.type		$str$23,@object
	.size		$str$23,(__unnamed_1 - $str$23)
$str$23:
        /*0012*/ 	.byte	0x2f, 0x74, 0x6d, 0x70, 0x2f, 0x63, 0x75, 0x74, 0x6c, 0x61, 0x73, 0x73, 0x5f, 0x73, 0x77, 0x65
        /*0022*/ 	.byte	0x65, 0x70, 0x5f, 0x73, 0x72, 0x63, 0x2f, 0x69, 0x6e, 0x63, 0x6c, 0x75, 0x64, 0x65, 0x2f, 0x63
        /*0032*/ 	.byte	0x75, 0x74, 0x6c, 0x61, 0x73, 0x73, 0x2f, 0x67, 0x65, 0x6d, 0x6d, 0x2f, 0x63, 0x6f, 0x6c, 0x6c
        /*0042*/ 	.byte	0x65, 0x63, 0x74, 0x69, 0x76, 0x65, 0x2f, 0x73, 0x6d, 0x39, 0x30, 0x5f, 0x6d, 0x6d, 0x61, 0x5f
        /*0052*/ 	.byte	0x74, 0x6d, 0x61, 0x5f, 0x67, 0x6d, 0x6d, 0x61, 0x5f, 0x73, 0x73, 0x5f, 0x77, 0x61, 0x72, 0x70
        /*0062*/ 	.byte	0x73, 0x70, 0x65, 0x63, 0x69, 0x61, 0x6c, 0x69, 0x7a, 0x65, 0x64, 0x2e, 0x68, 0x70, 0x70, 0x00
	.type		__unnamed_1,@object
	.size		__unnamed_1,(.L_0 - __unnamed_1)
__unnamed_1:
        /*0072*/ 	.byte	0x76, 0x6f, 0x69, 0x64, 0x20, 0x63, 0x75, 0x74, 0x6c, 0x61, 0x73, 0x73, 0x3a, 0x3a, 0x67, 0x65
        /* <DEDUP_REMOVED lines=180> */
        /*0bc2*/ 	.byte	0x75, 0x74, 0x65, 0x3a, 0x3a, 0x69, 0x64, 0x65, 0x6e, 0x74, 0x69, 0x74, 0x79, 0x5d, 0x00
.L_0:


//--------------------- .nv.shared._ZN7cutlass13device_kernelINS_4gemm6kernel13GemmUniversalIN4cute5tupleIJiiiiEEENS1_10collective13CollectiveMmaINS1_34MainloopSm90TmaGmmaWarpSpecializedILi7ENS5_IJNS4_1CILi4EEENSA_ILi2EEENSA_ILi1EEEEEENS1_35KernelTmaWarpSpecializedCooperativeEEENS5_IJNSA_ILi128EEESH_NSA_ILi64EEEEEENS_6half_tENS5_IJlSD_lEEESK_SL_NS4_8TiledMMAINS4_8MMA_AtomIJNS4_4SM904GMMA26MMA_64x128x16_F32F16F16_SSILNSP_5MajorE0ELSR_0ELNSP_7ScaleInE1ELSS_1EEEEEENS4_6LayoutINS5_IJSC_SD_SD_EEENS5_IJSD_NSA_ILi0EEESX_EEEEENS5_IJNS4_10UnderscoreES10_S10_EEEEENS4_23SM90_TMA_LOAD_MULTICASTENS4_14ComposedLayoutINS4_7SwizzleILi3ELi4ELi3EEENS4_18smem_ptr_flag_bitsILi16EEENSV_INS5_IJNSA_ILi8EEESI_EEENS5_IJSI_SD_EEEEEEEvNS4_8identityES13_S1D_vS1E_EENS_8epilogue10collective6detail29Sm90TmaWarpSpecializedAdapterINS1H_15DefaultEpilogueISK_SL_SL_NS1G_6thread17LinearCombinationISK_Li1EffLNS1L_9ScaleType4KindE0ELNS_15FloatRoundStyleE2ESK_EENS1_15EpilogueDefaultEEEEEvvEEEEvNT_6ParamsE --------------------------
	.section	.nv.shared._ZN7cutlass13device_kernelINS_4gemm6kernel13GemmUniversalIN4cute5tupleIJiiiiEEENS1_10collective13CollectiveMmaINS1_34MainloopSm90TmaGmmaWarpSpecializedILi7ENS5_IJNS4_1CILi4EEENSA_ILi2EEENSA_ILi1EEEEEENS1_35KernelTmaWarpSpecializedCooperativeEEENS5_IJNSA_ILi128EEESH_NSA_ILi64EEEEEENS_6half_tENS5_IJlSD_lEEESK_SL_NS4_8TiledMMAINS4_8MMA_AtomIJNS4_4SM904GMMA26MMA_64x128x16_F32F16F16_SSILNSP_5MajorE0ELSR_0ELNSP_7ScaleInE1ELSS_1EEEEEENS4_6LayoutINS5_IJSC_SD_SD_EEENS5_IJSD_NSA_ILi0EEESX_EEEEENS5_IJNS4_10UnderscoreES10_S10_EEEEENS4_23SM90_TMA_LOAD_MULTICASTENS4_14ComposedLayoutINS4_7SwizzleILi3ELi4ELi3EEENS4_18smem_ptr_flag_bitsILi16EEENSV_INS5_IJNSA_ILi8EEESI_EEENS5_IJSI_SD_EEEEEEEvNS4_8identityES13_S1D_vS1E_EENS_8epilogue10collective6detail29Sm90TmaWarpSpecializedAdapterINS1H_15DefaultEpilogueISK_SL_SL_NS1G_6thread17LinearCombinationISK_Li1EffLNS1L_9ScaleType4KindE0ELNS_15FloatRoundStyleE2ESK_EENS1_15EpilogueDefaultEEEEEvvEEEEvNT_6ParamsE,"aw",@nobits
	.sectionflags	@""
	.align	16
	.zero		1024


//--------------------- .nv.shared.reserved.0     --------------------------
	.section	.nv.shared.reserved.0,"aw",@nobits
	.weak		__nv_reservedSMEM_offset_0_alias
	.size		__nv_reservedSMEM_offset_0_alias, 0, 0
	.other		__nv_reservedSMEM_offset_0_alias,@"STO_CUDA_RESERVED_SHARED STV_DEFAULT"
__nv_reservedSMEM_offset_0_alias:
	.zero		0


//--------------------- .nv.global                --------------------------
	.section	.nv.global,"aw",@nobits
.nv.global:
	.type		_ZN40_INTERNAL_e30c56a1_4_k_cu_65f02e6e_242464cute1_E,@object
	.size		_ZN40_INTERNAL_e30c56a1_4_k_cu_65f02e6e_242464cute1_E,(_ZN40_INTERNAL_e30c56a1_4_k_cu_65f02e6e_242464cuda3std3__45__cpo6cbeginE - _ZN40_INTERNAL_e30c56a1_4_k_cu_65f02e6e_242464cute1_E)
_ZN40_INTERNAL_e30c56a1_4_k_cu_65f02e6e_242464cute1_E:
	.zero		1
	.type		_ZN40_INTERNAL_e30c56a1_4_k_cu_65f02e6e_242464cuda3std3__45__cpo6cbeginE,@object
	.size		_ZN40_INTERNAL_e30c56a1_4_k_cu_65f02e6e_242464cuda3std3__45__cpo6cbeginE,(_ZN40_INTERNAL_e30c56a1_4_k_cu_65f02e6e_242464cuda3std3__48in_placeE - _ZN40_INTERNAL_e30c56a1_4_k_cu_65f02e6e_242464cuda3std3__45__cpo6cbeginE)
_ZN40_INTERNAL_e30c56a1_4_k_cu_65f02e6e_242464cuda3std3__45__cpo6cbeginE:
	.zero		1
	.type		_ZN40_INTERNAL_e30c56a1_4_k_cu_65f02e6e_242464cuda3std3__48in_placeE,@object
	.size		_ZN40_INTERNAL_e30c56a1_4_k_cu_65f02e6e_242464cuda3std3__48in_placeE,(_ZN40_INTERNAL_e30c56a1_4_k_cu_65f02e6e_242464cuda3std6ranges3__45__cpo9iter_moveE - _ZN40_INTERNAL_e30c56a1_4_k_cu_65f02e6e_242464cuda3std3__48in_placeE)
_ZN40_INTERNAL_e30c56a1_4_k_cu_65f02e6e_242464cuda3std3__48in_placeE:
	.zero		1
	.type		_ZN40_INTERNAL_e30c56a1_4_k_cu_65f02e6e_242464cuda3std6ranges3__45__cpo9iter_moveE,@object
	.size		_ZN40_INTERNAL_e30c56a1_4_k_cu_65f02e6e_242464cuda3std6ranges3__45__cpo9iter_moveE,(_ZN40_INTERNAL_e30c56a1_4_k_cu_65f02e6e_242464cuda3std3__45__cpo5beginE - _ZN40_INTERNAL_e30c56a1_4_k_cu_65f02e6e_242464cuda3std6ranges3__45__cpo9iter_moveE)
_ZN40_INTERNAL_e30c56a1_4_k_cu_65f02e6e_242464cuda3std6ranges3__45__cpo9iter_moveE:
	.zero		1
	.type		_ZN40_INTERNAL_e30c56a1_4_k_cu_65f02e6e_242464cuda3std3__45__cpo5beginE,@object
	.size		_ZN40_INTERNAL_e30c56a1_4_k_cu_65f02e6e_242464cuda3std3__45__cpo5beginE,(_ZN40_INTERNAL_e30c56a1_4_k_cu_65f02e6e_242464cuda3std3__442_GLOBAL__N__e30c56a1_4_k_cu_65f02e6e_242466ignoreE - _ZN40_INTERNAL_e30c56a1_4_k_cu_65f02e6e_242464cuda3std3__45__cpo5beginE)
_ZN40_INTERNAL_e30c56a1_4_k_cu_65f02e6e_242464cuda3std3__45__cpo5beginE:
	.zero		1
	.type		_ZN40_INTERNAL_e30c56a1_4_k_cu_65f02e6e_242464cuda3std3__442_GLOBAL__N__e30c56a1_4_k_cu_65f02e6e_242466ignoreE,@object
	.size		_ZN40_INTERNAL_e30c56a1_4_k_cu_65f02e6e_242464cuda3std3__442_GLOBAL__N__e30c56a1_4_k_cu_65f02e6e_242466ignoreE,(_ZN40_INTERNAL_e30c56a1_4_k_cu_65f02e6e_242464cute7productE - _ZN40_INTERNAL_e30c56a1_4_k_cu_65f02e6e_242464cuda3std3__442_GLOBAL__N__e30c56a1_4_k_cu_65f02e6e_242466ignoreE)
_ZN40_INTERNAL_e30c56a1_4_k_cu_65f02e6e_242464cuda3std3__442_GLOBAL__N__e30c56a1_4_k_cu_65f02e6e_242466ignoreE:
	.zero		1
	.type		_ZN40_INTERNAL_e30c56a1_4_k_cu_65f02e6e_242464cute7productE,@object
	.size		_ZN40_INTERNAL_e30c56a1_4_k_cu_65f02e6e_242464cute7productE,(_ZN40_INTERNAL_e30c56a1_4_k_cu_65f02e6e_242464cuda3std3__45__cpo3endE - _ZN40_INTERNAL_e30c56a1_4_k_cu_65f02e6e_242464cute7productE)
_ZN40_INTERNAL_e30c56a1_4_k_cu_65f02e6e_242464cute7productE:
	.zero		1
	.type		_ZN40_INTERNAL_e30c56a1_4_k_cu_65f02e6e_242464cuda3std3__45__cpo3endE,@object
	.size		_ZN40_INTERNAL_e30c56a1_4_k_cu_65f02e6e_242464cuda3std3__45__cpo3endE,(_ZN40_INTERNAL_e30c56a1_4_k_cu_65f02e6e_242464cuda3std3__419piecewise_constructE - _ZN40_INTERNAL_e30c56a1_4_k_cu_65f02e6e_242464cuda3std3__45__cpo3endE)
_ZN40_INTERNAL_e30c56a1_4_k_cu_65f02e6e_242464cuda3std3__45__cpo3endE:
	.zero		1
	.type		_ZN40_INTERNAL_e30c56a1_4_k_cu_65f02e6e_242464cuda3std3__419piecewise_constructE,@object
	.size		_ZN40_INTERNAL_e30c56a1_4_k_cu_65f02e6e_242464cuda3std3__419piecewise_constructE,(_ZN40_INTERNAL_e30c56a1_4_k_cu_65f02e6e_242464cuda3std3__45__cpo4cendE - _ZN40_INTERNAL_e30c56a1_4_k_cu_65f02e6e_242464cuda3std3__419piecewise_constructE)
_ZN40_INTERNAL_e30c56a1_4_k_cu_65f02e6e_242464cuda3std3__419piecewise_constructE:
	.zero		1
	.type		_ZN40_INTERNAL_e30c56a1_4_k_cu_65f02e6e_242464cuda3std3__45__cpo4cendE,@object
	.size		_ZN40_INTERNAL_e30c56a1_4_k_cu_65f02e6e_242464cuda3std3__45__cpo4cendE,(_ZN40_INTERNAL_e30c56a1_4_k_cu_65f02e6e_242464cuda3std6ranges3__45__cpo4swapE - _ZN40_INTERNAL_e30c56a1_4_k_cu_65f02e6e_242464cuda3std3__45__cpo4cendE)
_ZN40_INTERNAL_e30c56a1_4_k_cu_65f02e6e_242464cuda3std3__45__cpo4cendE:
	.zero		1
	.type		_ZN40_INTERNAL_e30c56a1_4_k_cu_65f02e6e_242464cuda3std6ranges3__45__cpo4swapE,@object
	.size		_ZN40_INTERNAL_e30c56a1_4_k_cu_65f02e6e_242464cuda3std6ranges3__45__cpo4swapE,(.L_8 - _ZN40_INTERNAL_e30c56a1_4_k_cu_65f02e6e_242464cuda3std6ranges3__45__cpo4swapE)
_ZN40_INTERNAL_e30c56a1_4_k_cu_65f02e6e_242464cuda3std6ranges3__45__cpo4swapE:
	.zero		1
.L_8:


//--------------------- .nv.constant0._ZN7cutlass13device_kernelINS_4gemm6kernel13GemmUniversalIN4cute5tupleIJiiiiEEENS1_10collective13CollectiveMmaINS1_34MainloopSm90TmaGmmaWarpSpecializedILi7ENS5_IJNS4_1CILi4EEENSA_ILi2EEENSA_ILi1EEEEEENS1_35KernelTmaWarpSpecializedCooperativeEEENS5_IJNSA_ILi128EEESH_NSA_ILi64EEEEEENS_6half_tENS5_IJlSD_lEEESK_SL_NS4_8TiledMMAINS4_8MMA_AtomIJNS4_4SM904GMMA26MMA_64x128x16_F32F16F16_SSILNSP_5MajorE0ELSR_0ELNSP_7ScaleInE1ELSS_1EEEEEENS4_6LayoutINS5_IJSC_SD_SD_EEENS5_IJSD_NSA_ILi0EEESX_EEEEENS5_IJNS4_10UnderscoreES10_S10_EEEEENS4_23SM90_TMA_LOAD_MULTICASTENS4_14ComposedLayoutINS4_7SwizzleILi3ELi4ELi3EEENS4_18smem_ptr_flag_bitsILi16EEENSV_INS5_IJNSA_ILi8EEESI_EEENS5_IJSI_SD_EEEEEEEvNS4_8identityES13_S1D_vS1E_EENS_8epilogue10collective6detail29Sm90TmaWarpSpecializedAdapterINS1H_15DefaultEpilogueISK_SL_SL_NS1G_6thread17LinearCombinationISK_Li1EffLNS1L_9ScaleType4KindE0ELNS_15FloatRoundStyleE2ESK_EENS1_15EpilogueDefaultEEEEEvvEEEEvNT_6ParamsE --------------------------
	.section	.nv.constant0._ZN7cutlass13device_kernelINS_4gemm6kernel13GemmUniversalIN4cute5tupleIJiiiiEEENS1_10collective13CollectiveMmaINS1_34MainloopSm90TmaGmmaWarpSpecializedILi7ENS5_IJNS4_1CILi4EEENSA_ILi2EEENSA_ILi1EEEEEENS1_35KernelTmaWarpSpecializedCooperativeEEENS5_IJNSA_ILi128EEESH_NSA_ILi64EEEEEENS_6half_tENS5_IJlSD_lEEESK_SL_NS4_8TiledMMAINS4_8MMA_AtomIJNS4_4SM904GMMA26MMA_64x128x16_F32F16F16_SSILNSP_5MajorE0ELSR_0ELNSP_7ScaleInE1ELSS_1EEEEEENS4_6LayoutINS5_IJSC_SD_SD_EEENS5_IJSD_NSA_ILi0EEESX_EEEEENS5_IJNS4_10UnderscoreES10_S10_EEEEENS4_23SM90_TMA_LOAD_MULTICASTENS4_14ComposedLayoutINS4_7SwizzleILi3ELi4ELi3EEENS4_18smem_ptr_flag_bitsILi16EEENSV_INS5_IJNSA_ILi8EEESI_EEENS5_IJSI_SD_EEEEEEEvNS4_8identityES13_S1D_vS1E_EENS_8epilogue10collective6detail29Sm90TmaWarpSpecializedAdapterINS1H_15DefaultEpilogueISK_SL_SL_NS1G_6thread17LinearCombinationISK_Li1EffLNS1L_9ScaleType4KindE0ELNS_15FloatRoundStyleE2ESK_EENS1_15EpilogueDefaultEEEEEvvEEEEvNT_6ParamsE,"a",@progbits
	.sectionflags	@""
	.align	4
.nv.constant0._ZN7cutlass13device_kernelINS_4gemm6kernel13GemmUniversalIN4cute5tupleIJiiiiEEENS1_10collective13CollectiveMmaINS1_34MainloopSm90TmaGmmaWarpSpecializedILi7ENS5_IJNS4_1CILi4EEENSA_ILi2EEENSA_ILi1EEEEEENS1_35KernelTmaWarpSpecializedCooperativeEEENS5_IJNSA_ILi128EEESH_NSA_ILi64EEEEEENS_6half_tENS5_IJlSD_lEEESK_SL_NS4_8TiledMMAINS4_8MMA_AtomIJNS4_4SM904GMMA26MMA_64x128x16_F32F16F16_SSILNSP_5MajorE0ELSR_0ELNSP_7ScaleInE1ELSS_1EEEEEENS4_6LayoutINS5_IJSC_SD_SD_EEENS5_IJSD_NSA_ILi0EEESX_EEEEENS5_IJNS4_10UnderscoreES10_S10_EEEEENS4_23SM90_TMA_LOAD_MULTICASTENS4_14ComposedLayoutINS4_7SwizzleILi3ELi4ELi3EEENS4_18smem_ptr_flag_bitsILi16EEENSV_INS5_IJNSA_ILi8EEESI_EEENS5_IJSI_SD_EEEEEEEvNS4_8identityES13_S1D_vS1E_EENS_8epilogue10collective6detail29Sm90TmaWarpSpecializedAdapterINS1H_15DefaultEpilogueISK_SL_SL_NS1G_6thread17LinearCombinationISK_Li1EffLNS1L_9ScaleType4KindE0ELNS_15FloatRoundStyleE2ESK_EENS1_15EpilogueDefaultEEEEEvvEEEEvNT_6ParamsE:
	.zero		1664


//--------------------- SYMBOLS --------------------------

	.type		.nv.reservedSmem.offset0,@object
	.size		.nv.reservedSmem.offset0,0x4
	.type		__assertfail,@function
